//
// Generated by NVIDIA NVVM Compiler
//
// Compiler Build ID: CL-36424714
// Cuda compilation tools, release 13.0, V13.0.88
// Based on NVVM 20.0.0
//

.version 9.0
.target sm_100
.address_size 64

	// .globl	_Z19topk_softmax_kernelPKfPfPiiii
.extern .shared .align 16 .b8 shared_memory[];

.visible .entry _Z19topk_softmax_kernelPKfPfPiiii(
	.param .u64 .ptr .align 1 _Z19topk_softmax_kernelPKfPfPiiii_param_0,
	.param .u64 .ptr .align 1 _Z19topk_softmax_kernelPKfPfPiiii_param_1,
	.param .u64 .ptr .align 1 _Z19topk_softmax_kernelPKfPfPiiii_param_2,
	.param .u32 _Z19topk_softmax_kernelPKfPfPiiii_param_3,
	.param .u32 _Z19topk_softmax_kernelPKfPfPiiii_param_4,
	.param .u32 _Z19topk_softmax_kernelPKfPfPiiii_param_5
)
{
	.reg .pred 	%p<71>;
	.reg .b16 	%rs<15>;
	.reg .b32 	%r<346>;
	.reg .b32 	%f<226>;
	.reg .b64 	%rd<23>;

	ld.param.u64 	%rd6, [_Z19topk_softmax_kernelPKfPfPiiii_param_0];
	ld.param.u64 	%rd7, [_Z19topk_softmax_kernelPKfPfPiiii_param_1];
	ld.param.u64 	%rd8, [_Z19topk_softmax_kernelPKfPfPiiii_param_2];
	ld.param.u32 	%r84, [_Z19topk_softmax_kernelPKfPfPiiii_param_3];
	ld.param.u32 	%r82, [_Z19topk_softmax_kernelPKfPfPiiii_param_4];
	ld.param.u32 	%r83, [_Z19topk_softmax_kernelPKfPfPiiii_param_5];
	cvta.to.global.u64 	%rd1, %rd8;
	cvta.to.global.u64 	%rd2, %rd7;
	mov.u32 	%r85, %ctaid.x;
	mov.u32 	%r1, %ntid.x;
	mov.u32 	%r315, %tid.x;
	mad.lo.s32 	%r3, %r85, %r1, %r315;
	setp.ge.s32 	%p1, %r3, %r84;
	@%p1 bra 	$L__BB0_54;
	shl.b32 	%r86, %r82, 2;
	mov.u32 	%r341, shared_memory;
	add.s32 	%r4, %r341, %r86;
	setp.ge.s32 	%p2, %r315, %r82;
	@%p2 bra 	$L__BB0_4;
	mul.lo.s32 	%r5, %r82, %r3;
	cvta.to.global.u64 	%rd3, %rd6;
	mov.u32 	%r90, shared_memory;
$L__BB0_3:
	add.s32 	%r88, %r315, %r5;
	mul.wide.s32 	%rd9, %r88, 4;
	add.s64 	%rd10, %rd3, %rd9;
	ld.global.f32 	%f11, [%rd10];
	shl.b32 	%r89, %r315, 2;
	add.s32 	%r91, %r90, %r89;
	st.shared.f32 	[%r91], %f11;
	add.s32 	%r92, %r4, %r89;
	st.shared.u32 	[%r92], %r315;
	add.s32 	%r315, %r315, %r1;
	setp.lt.s32 	%p3, %r315, %r82;
	@%p3 bra 	$L__BB0_3;
$L__BB0_4:
	bar.sync 	0;
	setp.lt.s32 	%p4, %r83, 1;
	@%p4 bra 	$L__BB0_22;
	add.s32 	%r8, %r82, -2;
	cvt.u16.u32 	%rs1, %r82;
	mov.b32 	%r316, 0;
	mov.b16 	%rs13, 0;
	mov.u16 	%rs14, %rs13;
$L__BB0_6:
	mov.u32 	%r9, %r316;
	not.b32 	%r94, %r9;
	add.s32 	%r10, %r82, %r94;
	add.s32 	%r316, %r9, 1;
	setp.ge.s32 	%p5, %r316, %r82;
	mov.u32 	%r330, %r9;
	@%p5 bra 	$L__BB0_21;
	sub.s32 	%r96, %r8, %r9;
	setp.lt.u32 	%p6, %r96, 15;
	mov.u32 	%r325, %r316;
	mov.u32 	%r330, %r9;
	@%p6 bra 	$L__BB0_11;
	and.b32  	%r97, %r10, -16;
	neg.s32 	%r318, %r97;
	shl.b32 	%r98, %r9, 2;
	mov.u32 	%r99, shared_memory;
	add.s32 	%r100, %r99, %r98;
	add.s32 	%r317, %r100, 32;
	mov.u32 	%r319, %r9;
	mov.u32 	%r330, %r9;
$L__BB0_9:
	.pragma "nounroll";
	add.s32 	%r101, %r319, 1;
	ld.shared.f32 	%f12, [%r317+-28];
	shl.b32 	%r102, %r330, 2;
	add.s32 	%r104, %r99, %r102;
	ld.shared.f32 	%f13, [%r104];
	setp.gt.f32 	%p7, %f12, %f13;
	selp.b32 	%r105, %r101, %r330, %p7;
	ld.shared.f32 	%f14, [%r317+-24];
	shl.b32 	%r106, %r105, 2;
	add.s32 	%r107, %r99, %r106;
	ld.shared.f32 	%f15, [%r107];
	setp.gt.f32 	%p8, %f14, %f15;
	add.s32 	%r108, %r319, 2;
	selp.b32 	%r109, %r108, %r105, %p8;
	ld.shared.f32 	%f16, [%r317+-20];
	shl.b32 	%r110, %r109, 2;
	add.s32 	%r111, %r99, %r110;
	ld.shared.f32 	%f17, [%r111];
	setp.gt.f32 	%p9, %f16, %f17;
	add.s32 	%r112, %r319, 3;
	selp.b32 	%r113, %r112, %r109, %p9;
	ld.shared.f32 	%f18, [%r317+-16];
	shl.b32 	%r114, %r113, 2;
	add.s32 	%r115, %r99, %r114;
	ld.shared.f32 	%f19, [%r115];
	setp.gt.f32 	%p10, %f18, %f19;
	add.s32 	%r116, %r319, 4;
	selp.b32 	%r117, %r116, %r113, %p10;
	ld.shared.f32 	%f20, [%r317+-12];
	shl.b32 	%r118, %r117, 2;
	add.s32 	%r119, %r99, %r118;
	ld.shared.f32 	%f21, [%r119];
	setp.gt.f32 	%p11, %f20, %f21;
	add.s32 	%r120, %r319, 5;
	selp.b32 	%r121, %r120, %r117, %p11;
	ld.shared.f32 	%f22, [%r317+-8];
	shl.b32 	%r122, %r121, 2;
	add.s32 	%r123, %r99, %r122;
	ld.shared.f32 	%f23, [%r123];
	setp.gt.f32 	%p12, %f22, %f23;
	add.s32 	%r124, %r319, 6;
	selp.b32 	%r125, %r124, %r121, %p12;
	ld.shared.f32 	%f24, [%r317+-4];
	shl.b32 	%r126, %r125, 2;
	add.s32 	%r127, %r99, %r126;
	ld.shared.f32 	%f25, [%r127];
	setp.gt.f32 	%p13, %f24, %f25;
	add.s32 	%r128, %r319, 7;
	selp.b32 	%r129, %r128, %r125, %p13;
	ld.shared.f32 	%f26, [%r317];
	shl.b32 	%r130, %r129, 2;
	add.s32 	%r131, %r99, %r130;
	ld.shared.f32 	%f27, [%r131];
	setp.gt.f32 	%p14, %f26, %f27;
	add.s32 	%r132, %r319, 8;
	selp.b32 	%r133, %r132, %r129, %p14;
	ld.shared.f32 	%f28, [%r317+4];
	shl.b32 	%r134, %r133, 2;
	add.s32 	%r135, %r99, %r134;
	ld.shared.f32 	%f29, [%r135];
	setp.gt.f32 	%p15, %f28, %f29;
	add.s32 	%r136, %r319, 9;
	selp.b32 	%r137, %r136, %r133, %p15;
	ld.shared.f32 	%f30, [%r317+8];
	shl.b32 	%r138, %r137, 2;
	add.s32 	%r139, %r99, %r138;
	ld.shared.f32 	%f31, [%r139];
	setp.gt.f32 	%p16, %f30, %f31;
	add.s32 	%r140, %r319, 10;
	selp.b32 	%r141, %r140, %r137, %p16;
	ld.shared.f32 	%f32, [%r317+12];
	shl.b32 	%r142, %r141, 2;
	add.s32 	%r143, %r99, %r142;
	ld.shared.f32 	%f33, [%r143];
	setp.gt.f32 	%p17, %f32, %f33;
	add.s32 	%r144, %r319, 11;
	selp.b32 	%r145, %r144, %r141, %p17;
	ld.shared.f32 	%f34, [%r317+16];
	shl.b32 	%r146, %r145, 2;
	add.s32 	%r147, %r99, %r146;
	ld.shared.f32 	%f35, [%r147];
	setp.gt.f32 	%p18, %f34, %f35;
	add.s32 	%r148, %r319, 12;
	selp.b32 	%r149, %r148, %r145, %p18;
	ld.shared.f32 	%f36, [%r317+20];
	shl.b32 	%r150, %r149, 2;
	add.s32 	%r151, %r99, %r150;
	ld.shared.f32 	%f37, [%r151];
	setp.gt.f32 	%p19, %f36, %f37;
	add.s32 	%r152, %r319, 13;
	selp.b32 	%r153, %r152, %r149, %p19;
	ld.shared.f32 	%f38, [%r317+24];
	shl.b32 	%r154, %r153, 2;
	add.s32 	%r155, %r99, %r154;
	ld.shared.f32 	%f39, [%r155];
	setp.gt.f32 	%p20, %f38, %f39;
	add.s32 	%r156, %r319, 14;
	selp.b32 	%r157, %r156, %r153, %p20;
	ld.shared.f32 	%f40, [%r317+28];
	shl.b32 	%r158, %r157, 2;
	add.s32 	%r159, %r99, %r158;
	ld.shared.f32 	%f41, [%r159];
	setp.gt.f32 	%p21, %f40, %f41;
	add.s32 	%r160, %r319, 15;
	selp.b32 	%r161, %r160, %r157, %p21;
	ld.shared.f32 	%f42, [%r317+32];
	shl.b32 	%r162, %r161, 2;
	add.s32 	%r163, %r99, %r162;
	ld.shared.f32 	%f43, [%r163];
	setp.gt.f32 	%p22, %f42, %f43;
	add.s32 	%r319, %r319, 16;
	selp.b32 	%r330, %r319, %r161, %p22;
	add.s32 	%r318, %r318, 16;
	add.s32 	%r317, %r317, 64;
	setp.ne.s32 	%p23, %r318, 0;
	@%p23 bra 	$L__BB0_9;
	add.s32 	%r325, %r319, 1;
$L__BB0_11:
	and.b32  	%r164, %r10, 15;
	setp.eq.s32 	%p24, %r164, 0;
	@%p24 bra 	$L__BB0_21;
	not.b16 	%rs9, %rs14;
	add.s16 	%rs10, %rs9, %rs1;
	cvt.u32.u16 	%r166, %rs10;
	and.b32  	%r26, %r166, 15;
	add.s32 	%r167, %r26, -1;
	setp.lt.u32 	%p25, %r167, 7;
	@%p25 bra 	$L__BB0_14;
	shl.b32 	%r168, %r325, 2;
	mov.u32 	%r169, shared_memory;
	add.s32 	%r170, %r169, %r168;
	ld.shared.f32 	%f44, [%r170];
	shl.b32 	%r171, %r330, 2;
	add.s32 	%r172, %r169, %r171;
	ld.shared.f32 	%f45, [%r172];
	setp.gt.f32 	%p26, %f44, %f45;
	selp.b32 	%r173, %r325, %r330, %p26;
	add.s32 	%r174, %r325, 1;
	ld.shared.f32 	%f46, [%r170+4];
	shl.b32 	%r175, %r173, 2;
	add.s32 	%r176, %r169, %r175;
	ld.shared.f32 	%f47, [%r176];
	setp.gt.f32 	%p27, %f46, %f47;
	selp.b32 	%r177, %r174, %r173, %p27;
	add.s32 	%r178, %r325, 2;
	ld.shared.f32 	%f48, [%r170+8];
	shl.b32 	%r179, %r177, 2;
	add.s32 	%r180, %r169, %r179;
	ld.shared.f32 	%f49, [%r180];
	setp.gt.f32 	%p28, %f48, %f49;
	selp.b32 	%r181, %r178, %r177, %p28;
	add.s32 	%r182, %r325, 3;
	ld.shared.f32 	%f50, [%r170+12];
	shl.b32 	%r183, %r181, 2;
	add.s32 	%r184, %r169, %r183;
	ld.shared.f32 	%f51, [%r184];
	setp.gt.f32 	%p29, %f50, %f51;
	selp.b32 	%r185, %r182, %r181, %p29;
	add.s32 	%r186, %r325, 4;
	ld.shared.f32 	%f52, [%r170+16];
	shl.b32 	%r187, %r185, 2;
	add.s32 	%r188, %r169, %r187;
	ld.shared.f32 	%f53, [%r188];
	setp.gt.f32 	%p30, %f52, %f53;
	selp.b32 	%r189, %r186, %r185, %p30;
	add.s32 	%r190, %r325, 5;
	ld.shared.f32 	%f54, [%r170+20];
	shl.b32 	%r191, %r189, 2;
	add.s32 	%r192, %r169, %r191;
	ld.shared.f32 	%f55, [%r192];
	setp.gt.f32 	%p31, %f54, %f55;
	selp.b32 	%r193, %r190, %r189, %p31;
	add.s32 	%r194, %r325, 6;
	ld.shared.f32 	%f56, [%r170+24];
	shl.b32 	%r195, %r193, 2;
	add.s32 	%r196, %r169, %r195;
	ld.shared.f32 	%f57, [%r196];
	setp.gt.f32 	%p32, %f56, %f57;
	selp.b32 	%r197, %r194, %r193, %p32;
	add.s32 	%r198, %r325, 7;
	ld.shared.f32 	%f58, [%r170+28];
	shl.b32 	%r199, %r197, 2;
	add.s32 	%r200, %r169, %r199;
	ld.shared.f32 	%f59, [%r200];
	setp.gt.f32 	%p33, %f58, %f59;
	selp.b32 	%r330, %r198, %r197, %p33;
	add.s32 	%r325, %r325, 8;
$L__BB0_14:
	and.b32  	%r201, %r26, 7;
	setp.eq.s32 	%p34, %r201, 0;
	@%p34 bra 	$L__BB0_21;
	not.b16 	%rs11, %rs13;
	add.s16 	%rs12, %rs11, %rs1;
	cvt.u32.u16 	%r203, %rs12;
	and.b32  	%r204, %r203, 7;
	and.b32  	%r32, %r203, 3;
	add.s32 	%r205, %r204, -1;
	setp.lt.u32 	%p35, %r205, 3;
	@%p35 bra 	$L__BB0_17;
	shl.b32 	%r206, %r325, 2;
	mov.u32 	%r207, shared_memory;
	add.s32 	%r208, %r207, %r206;
	ld.shared.f32 	%f60, [%r208];
	shl.b32 	%r209, %r330, 2;
	add.s32 	%r210, %r207, %r209;
	ld.shared.f32 	%f61, [%r210];
	setp.gt.f32 	%p36, %f60, %f61;
	selp.b32 	%r211, %r325, %r330, %p36;
	add.s32 	%r212, %r325, 1;
	ld.shared.f32 	%f62, [%r208+4];
	shl.b32 	%r213, %r211, 2;
	add.s32 	%r214, %r207, %r213;
	ld.shared.f32 	%f63, [%r214];
	setp.gt.f32 	%p37, %f62, %f63;
	selp.b32 	%r215, %r212, %r211, %p37;
	add.s32 	%r216, %r325, 2;
	ld.shared.f32 	%f64, [%r208+8];
	shl.b32 	%r217, %r215, 2;
	add.s32 	%r218, %r207, %r217;
	ld.shared.f32 	%f65, [%r218];
	setp.gt.f32 	%p38, %f64, %f65;
	selp.b32 	%r219, %r216, %r215, %p38;
	add.s32 	%r220, %r325, 3;
	ld.shared.f32 	%f66, [%r208+12];
	shl.b32 	%r221, %r219, 2;
	add.s32 	%r222, %r207, %r221;
	ld.shared.f32 	%f67, [%r222];
	setp.gt.f32 	%p39, %f66, %f67;
	selp.b32 	%r330, %r220, %r219, %p39;
	add.s32 	%r325, %r325, 4;
$L__BB0_17:
	setp.eq.s32 	%p40, %r32, 0;
	@%p40 bra 	$L__BB0_21;
	shl.b32 	%r223, %r325, 2;
	mov.u32 	%r224, shared_memory;
	add.s32 	%r38, %r224, %r223;
	ld.shared.f32 	%f68, [%r38];
	shl.b32 	%r225, %r330, 2;
	add.s32 	%r226, %r224, %r225;
	ld.shared.f32 	%f69, [%r226];
	setp.gt.f32 	%p41, %f68, %f69;
	selp.b32 	%r330, %r325, %r330, %p41;
	setp.eq.s32 	%p42, %r32, 1;
	@%p42 bra 	$L__BB0_21;
	add.s32 	%r227, %r325, 1;
	ld.shared.f32 	%f70, [%r38+4];
	shl.b32 	%r228, %r330, 2;
	add.s32 	%r230, %r224, %r228;
	ld.shared.f32 	%f71, [%r230];
	setp.gt.f32 	%p43, %f70, %f71;
	selp.b32 	%r330, %r227, %r330, %p43;
	setp.eq.s32 	%p44, %r32, 2;
	@%p44 bra 	$L__BB0_21;
	add.s32 	%r231, %r325, 2;
	ld.shared.f32 	%f72, [%r38+8];
	shl.b32 	%r232, %r330, 2;
	add.s32 	%r234, %r224, %r232;
	ld.shared.f32 	%f73, [%r234];
	setp.gt.f32 	%p45, %f72, %f73;
	selp.b32 	%r330, %r231, %r330, %p45;
$L__BB0_21:
	shl.b32 	%r235, %r9, 2;
	mov.u32 	%r236, shared_memory;
	add.s32 	%r237, %r236, %r235;
	ld.shared.f32 	%f74, [%r237];
	shl.b32 	%r238, %r330, 2;
	add.s32 	%r239, %r236, %r238;
	ld.shared.f32 	%f75, [%r239];
	st.shared.f32 	[%r237], %f75;
	st.shared.f32 	[%r239], %f74;
	add.s32 	%r240, %r4, %r235;
	ld.shared.u32 	%r241, [%r240];
	add.s32 	%r242, %r4, %r238;
	ld.shared.u32 	%r243, [%r242];
	st.shared.u32 	[%r240], %r243;
	st.shared.u32 	[%r242], %r241;
	setp.ne.s32 	%p46, %r316, %r83;
	add.s16 	%rs14, %rs14, 1;
	add.s16 	%rs13, %rs13, 1;
	@%p46 bra 	$L__BB0_6;
$L__BB0_22:
	setp.lt.s32 	%p47, %r83, 1;
	mov.f32 	%f224, 0f00000000;
	ld.shared.f32 	%f1, [shared_memory];
	@%p47 bra 	$L__BB0_31;
	and.b32  	%r43, %r83, 3;
	setp.lt.u32 	%p48, %r83, 4;
	mov.f32 	%f224, 0f00000000;
	mov.b32 	%r331, 0;
	@%p48 bra 	$L__BB0_26;
	and.b32  	%r331, %r83, 2147483644;
	neg.s32 	%r334, %r331;
	mov.f32 	%f224, 0f00000000;
	mov.u32 	%r333, shared_memory;
$L__BB0_25:
	.pragma "nounroll";
	ld.shared.v4.f32 	{%f80, %f81, %f82, %f83}, [%r333];
	sub.f32 	%f84, %f80, %f1;
	fma.rn.f32 	%f85, %f84, 0f3BBB989D, 0f3F000000;
	cvt.sat.f32.f32 	%f86, %f85;
	mov.f32 	%f87, 0f4B400001;
	mov.f32 	%f88, 0f437C0000;
	fma.rm.f32 	%f89, %f86, %f88, %f87;
	add.f32 	%f90, %f89, 0fCB40007F;
	neg.f32 	%f91, %f90;
	fma.rn.f32 	%f92, %f84, 0f3FB8AA3B, %f91;
	fma.rn.f32 	%f93, %f84, 0f32A57060, %f92;
	mov.b32 	%r246, %f89;
	shl.b32 	%r247, %r246, 23;
	mov.b32 	%f94, %r247;
	ex2.approx.ftz.f32 	%f95, %f93;
	mul.f32 	%f96, %f95, %f94;
	add.f32 	%f97, %f224, %f96;
	sub.f32 	%f98, %f81, %f1;
	fma.rn.f32 	%f99, %f98, 0f3BBB989D, 0f3F000000;
	cvt.sat.f32.f32 	%f100, %f99;
	fma.rm.f32 	%f101, %f100, %f88, %f87;
	add.f32 	%f102, %f101, 0fCB40007F;
	neg.f32 	%f103, %f102;
	fma.rn.f32 	%f104, %f98, 0f3FB8AA3B, %f103;
	fma.rn.f32 	%f105, %f98, 0f32A57060, %f104;
	mov.b32 	%r248, %f101;
	shl.b32 	%r249, %r248, 23;
	mov.b32 	%f106, %r249;
	ex2.approx.ftz.f32 	%f107, %f105;
	mul.f32 	%f108, %f107, %f106;
	add.f32 	%f109, %f97, %f108;
	sub.f32 	%f110, %f82, %f1;
	fma.rn.f32 	%f111, %f110, 0f3BBB989D, 0f3F000000;
	cvt.sat.f32.f32 	%f112, %f111;
	fma.rm.f32 	%f113, %f112, %f88, %f87;
	add.f32 	%f114, %f113, 0fCB40007F;
	neg.f32 	%f115, %f114;
	fma.rn.f32 	%f116, %f110, 0f3FB8AA3B, %f115;
	fma.rn.f32 	%f117, %f110, 0f32A57060, %f116;
	mov.b32 	%r250, %f113;
	shl.b32 	%r251, %r250, 23;
	mov.b32 	%f118, %r251;
	ex2.approx.ftz.f32 	%f119, %f117;
	mul.f32 	%f120, %f119, %f118;
	add.f32 	%f121, %f109, %f120;
	sub.f32 	%f122, %f83, %f1;
	fma.rn.f32 	%f123, %f122, 0f3BBB989D, 0f3F000000;
	cvt.sat.f32.f32 	%f124, %f123;
	fma.rm.f32 	%f125, %f124, %f88, %f87;
	add.f32 	%f126, %f125, 0fCB40007F;
	neg.f32 	%f127, %f126;
	fma.rn.f32 	%f128, %f122, 0f3FB8AA3B, %f127;
	fma.rn.f32 	%f129, %f122, 0f32A57060, %f128;
	mov.b32 	%r252, %f125;
	shl.b32 	%r253, %r252, 23;
	mov.b32 	%f130, %r253;
	ex2.approx.ftz.f32 	%f131, %f129;
	mul.f32 	%f132, %f131, %f130;
	st.shared.v4.f32 	[%r333], {%f96, %f108, %f120, %f132};
	add.f32 	%f224, %f121, %f132;
	add.s32 	%r334, %r334, 4;
	add.s32 	%r333, %r333, 16;
	setp.eq.s32 	%p49, %r334, 0;
	@%p49 bra 	$L__BB0_26;
	bra.uni 	$L__BB0_25;
$L__BB0_26:
	setp.eq.s32 	%p50, %r43, 0;
	@%p50 bra 	$L__BB0_31;
	setp.eq.s32 	%p51, %r43, 1;
	@%p51 bra 	$L__BB0_29;
	shl.b32 	%r254, %r331, 2;
	mov.u32 	%r255, shared_memory;
	add.s32 	%r256, %r255, %r254;
	ld.shared.f32 	%f134, [%r256];
	sub.f32 	%f135, %f134, %f1;
	fma.rn.f32 	%f136, %f135, 0f3BBB989D, 0f3F000000;
	cvt.sat.f32.f32 	%f137, %f136;
	mov.f32 	%f138, 0f4B400001;
	mov.f32 	%f139, 0f437C0000;
	fma.rm.f32 	%f140, %f137, %f139, %f138;
	add.f32 	%f141, %f140, 0fCB40007F;
	neg.f32 	%f142, %f141;
	fma.rn.f32 	%f143, %f135, 0f3FB8AA3B, %f142;
	fma.rn.f32 	%f144, %f135, 0f32A57060, %f143;
	mov.b32 	%r257, %f140;
	shl.b32 	%r258, %r257, 23;
	mov.b32 	%f145, %r258;
	ex2.approx.ftz.f32 	%f146, %f144;
	mul.f32 	%f147, %f146, %f145;
	st.shared.f32 	[%r256], %f147;
	add.f32 	%f148, %f224, %f147;
	ld.shared.f32 	%f149, [%r256+4];
	sub.f32 	%f150, %f149, %f1;
	fma.rn.f32 	%f151, %f150, 0f3BBB989D, 0f3F000000;
	cvt.sat.f32.f32 	%f152, %f151;
	fma.rm.f32 	%f153, %f152, %f139, %f138;
	add.f32 	%f154, %f153, 0fCB40007F;
	neg.f32 	%f155, %f154;
	fma.rn.f32 	%f156, %f150, 0f3FB8AA3B, %f155;
	fma.rn.f32 	%f157, %f150, 0f32A57060, %f156;
	mov.b32 	%r259, %f153;
	shl.b32 	%r260, %r259, 23;
	mov.b32 	%f158, %r260;
	ex2.approx.ftz.f32 	%f159, %f157;
	mul.f32 	%f160, %f159, %f158;
	st.shared.f32 	[%r256+4], %f160;
	add.f32 	%f224, %f148, %f160;
	add.s32 	%r331, %r331, 2;
$L__BB0_29:
	and.b32  	%r261, %r83, 1;
	setp.eq.b32 	%p52, %r261, 1;
	not.pred 	%p53, %p52;
	@%p53 bra 	$L__BB0_31;
	shl.b32 	%r262, %r331, 2;
	mov.u32 	%r263, shared_memory;
	add.s32 	%r264, %r263, %r262;
	ld.shared.f32 	%f161, [%r264];
	sub.f32 	%f162, %f161, %f1;
	fma.rn.f32 	%f163, %f162, 0f3BBB989D, 0f3F000000;
	cvt.sat.f32.f32 	%f164, %f163;
	mov.f32 	%f165, 0f4B400001;
	mov.f32 	%f166, 0f437C0000;
	fma.rm.f32 	%f167, %f164, %f166, %f165;
	add.f32 	%f168, %f167, 0fCB40007F;
	neg.f32 	%f169, %f168;
	fma.rn.f32 	%f170, %f162, 0f3FB8AA3B, %f169;
	fma.rn.f32 	%f171, %f162, 0f32A57060, %f170;
	mov.b32 	%r265, %f167;
	shl.b32 	%r266, %r265, 23;
	mov.b32 	%f172, %r266;
	ex2.approx.ftz.f32 	%f173, %f171;
	mul.f32 	%f174, %f173, %f172;
	st.shared.f32 	[%r264], %f174;
	add.f32 	%f224, %f224, %f174;
$L__BB0_31:
	setp.lt.s32 	%p54, %r83, 1;
	@%p54 bra 	$L__BB0_54;
	and.b32  	%r49, %r83, 7;
	setp.lt.u32 	%p55, %r83, 8;
	mov.b32 	%r335, 0;
	@%p55 bra 	$L__BB0_35;
	and.b32  	%r335, %r83, 2147483640;
	add.s32 	%r338, %r341, 16;
	neg.s32 	%r339, %r335;
$L__BB0_34:
	.pragma "nounroll";
	ld.shared.v4.f32 	{%f175, %f176, %f177, %f178}, [%r338+-16];
	div.rn.f32 	%f179, %f175, %f224;
	div.rn.f32 	%f180, %f176, %f224;
	div.rn.f32 	%f181, %f177, %f224;
	div.rn.f32 	%f182, %f178, %f224;
	st.shared.v4.f32 	[%r338+-16], {%f179, %f180, %f181, %f182};
	ld.shared.v4.f32 	{%f183, %f184, %f185, %f186}, [%r338];
	div.rn.f32 	%f187, %f183, %f224;
	div.rn.f32 	%f188, %f184, %f224;
	div.rn.f32 	%f189, %f185, %f224;
	div.rn.f32 	%f190, %f186, %f224;
	st.shared.v4.f32 	[%r338], {%f187, %f188, %f189, %f190};
	add.s32 	%r339, %r339, 8;
	add.s32 	%r338, %r338, 32;
	setp.eq.s32 	%p56, %r339, 0;
	@%p56 bra 	$L__BB0_35;
	bra.uni 	$L__BB0_34;
$L__BB0_35:
	setp.eq.s32 	%p57, %r49, 0;
	@%p57 bra 	$L__BB0_43;
	and.b32  	%r57, %r83, 3;
	setp.lt.u32 	%p58, %r49, 4;
	@%p58 bra 	$L__BB0_38;
	shl.b32 	%r270, %r335, 2;
	add.s32 	%r272, %r341, %r270;
	ld.shared.f32 	%f191, [%r272];
	div.rn.f32 	%f192, %f191, %f224;
	st.shared.f32 	[%r272], %f192;
	ld.shared.f32 	%f193, [%r272+4];
	div.rn.f32 	%f194, %f193, %f224;
	st.shared.f32 	[%r272+4], %f194;
	ld.shared.f32 	%f195, [%r272+8];
	div.rn.f32 	%f196, %f195, %f224;
	st.shared.f32 	[%r272+8], %f196;
	ld.shared.f32 	%f197, [%r272+12];
	div.rn.f32 	%f198, %f197, %f224;
	st.shared.f32 	[%r272+12], %f198;
	add.s32 	%r335, %r335, 4;
$L__BB0_38:
	setp.eq.s32 	%p59, %r57, 0;
	@%p59 bra 	$L__BB0_43;
	setp.eq.s32 	%p60, %r57, 1;
	@%p60 bra 	$L__BB0_41;
	shl.b32 	%r273, %r335, 2;
	add.s32 	%r275, %r341, %r273;
	ld.shared.f32 	%f199, [%r275];
	div.rn.f32 	%f200, %f199, %f224;
	st.shared.f32 	[%r275], %f200;
	ld.shared.f32 	%f201, [%r275+4];
	div.rn.f32 	%f202, %f201, %f224;
	st.shared.f32 	[%r275+4], %f202;
	add.s32 	%r335, %r335, 2;
$L__BB0_41:
	and.b32  	%r276, %r83, 1;
	setp.eq.b32 	%p61, %r276, 1;
	not.pred 	%p62, %p61;
	@%p62 bra 	$L__BB0_43;
	shl.b32 	%r277, %r335, 2;
	add.s32 	%r279, %r341, %r277;
	ld.shared.f32 	%f203, [%r279];
	div.rn.f32 	%f204, %f203, %f224;
	st.shared.f32 	[%r279], %f204;
$L__BB0_43:
	setp.lt.u32 	%p63, %r83, 8;
	mul.lo.s32 	%r62, %r83, %r3;
	mov.b32 	%r343, 0;
	@%p63 bra 	$L__BB0_46;
	and.b32  	%r343, %r83, 2147483640;
	neg.s32 	%r342, %r343;
	add.s64 	%rd4, %rd2, 16;
	add.s64 	%rd5, %rd1, 16;
	add.s32 	%r65, %r86, 28;
	mov.u32 	%r340, %r62;
$L__BB0_45:
	.pragma "nounroll";
	mul.wide.s32 	%rd11, %r340, 4;
	add.s64 	%rd12, %rd4, %rd11;
	add.s64 	%rd13, %rd5, %rd11;
	ld.shared.v4.f32 	{%f205, %f206, %f207, %f208}, [%r341];
	st.global.f32 	[%rd12+-16], %f205;
	add.s32 	%r283, %r341, %r65;
	ld.shared.u32 	%r284, [%r283+-28];
	st.global.u32 	[%rd13+-16], %r284;
	st.global.f32 	[%rd12+-12], %f206;
	ld.shared.u32 	%r285, [%r283+-24];
	st.global.u32 	[%rd13+-12], %r285;
	st.global.f32 	[%rd12+-8], %f207;
	ld.shared.u32 	%r286, [%r283+-20];
	st.global.u32 	[%rd13+-8], %r286;
	st.global.f32 	[%rd12+-4], %f208;
	ld.shared.u32 	%r287, [%r283+-16];
	st.global.u32 	[%rd13+-4], %r287;
	ld.shared.v4.f32 	{%f209, %f210, %f211, %f212}, [%r341+16];
	st.global.f32 	[%rd12], %f209;
	ld.shared.u32 	%r288, [%r283+-12];
	st.global.u32 	[%rd13], %r288;
	st.global.f32 	[%rd12+4], %f210;
	ld.shared.u32 	%r289, [%r283+-8];
	st.global.u32 	[%rd13+4], %r289;
	st.global.f32 	[%rd12+8], %f211;
	ld.shared.u32 	%r290, [%r283+-4];
	st.global.u32 	[%rd13+8], %r290;
	st.global.f32 	[%rd12+12], %f212;
	ld.shared.u32 	%r291, [%r283];
	st.global.u32 	[%rd13+12], %r291;
	add.s32 	%r342, %r342, 8;
	add.s32 	%r341, %r341, 32;
	add.s32 	%r340, %r340, 8;
	setp.ne.s32 	%p64, %r342, 0;
	@%p64 bra 	$L__BB0_45;
$L__BB0_46:
	setp.eq.s32 	%p65, %r49, 0;
	@%p65 bra 	$L__BB0_54;
	and.b32  	%r77, %r83, 3;
	setp.lt.u32 	%p66, %r49, 4;
	@%p66 bra 	$L__BB0_49;
	shl.b32 	%r292, %r343, 2;
	mov.u32 	%r293, shared_memory;
	add.s32 	%r294, %r293, %r292;
	ld.shared.f32 	%f213, [%r294];
	add.s32 	%r295, %r343, %r62;
	mul.wide.s32 	%rd14, %r295, 4;
	add.s64 	%rd15, %rd2, %rd14;
	st.global.f32 	[%rd15], %f213;
	add.s32 	%r296, %r4, %r292;
	ld.shared.u32 	%r297, [%r296];
	add.s64 	%rd16, %rd1, %rd14;
	st.global.u32 	[%rd16], %r297;
	ld.shared.f32 	%f214, [%r294+4];
	st.global.f32 	[%rd15+4], %f214;
	ld.shared.u32 	%r298, [%r296+4];
	st.global.u32 	[%rd16+4], %r298;
	ld.shared.f32 	%f215, [%r294+8];
	st.global.f32 	[%rd15+8], %f215;
	ld.shared.u32 	%r299, [%r296+8];
	st.global.u32 	[%rd16+8], %r299;
	ld.shared.f32 	%f216, [%r294+12];
	st.global.f32 	[%rd15+12], %f216;
	ld.shared.u32 	%r300, [%r296+12];
	st.global.u32 	[%rd16+12], %r300;
	add.s32 	%r343, %r343, 4;
$L__BB0_49:
	setp.eq.s32 	%p67, %r77, 0;
	@%p67 bra 	$L__BB0_54;
	setp.eq.s32 	%p68, %r77, 1;
	@%p68 bra 	$L__BB0_52;
	shl.b32 	%r301, %r343, 2;
	mov.u32 	%r302, shared_memory;
	add.s32 	%r303, %r302, %r301;
	ld.shared.f32 	%f217, [%r303];
	add.s32 	%r304, %r343, %r62;
	mul.wide.s32 	%rd17, %r304, 4;
	add.s64 	%rd18, %rd2, %rd17;
	st.global.f32 	[%rd18], %f217;
	add.s32 	%r305, %r4, %r301;
	ld.shared.u32 	%r306, [%r305];
	add.s64 	%rd19, %rd1, %rd17;
	st.global.u32 	[%rd19], %r306;
	ld.shared.f32 	%f218, [%r303+4];
	st.global.f32 	[%rd18+4], %f218;
	ld.shared.u32 	%r307, [%r305+4];
	st.global.u32 	[%rd19+4], %r307;
	add.s32 	%r343, %r343, 2;
$L__BB0_52:
	and.b32  	%r308, %r83, 1;
	setp.eq.b32 	%p69, %r308, 1;
	not.pred 	%p70, %p69;
	@%p70 bra 	$L__BB0_54;
	shl.b32 	%r309, %r343, 2;
	mov.u32 	%r310, shared_memory;
	add.s32 	%r311, %r310, %r309;
	ld.shared.f32 	%f219, [%r311];
	add.s32 	%r312, %r343, %r62;
	mul.wide.s32 	%rd20, %r312, 4;
	add.s64 	%rd21, %rd2, %rd20;
	st.global.f32 	[%rd21], %f219;
	add.s32 	%r313, %r4, %r309;
	ld.shared.u32 	%r314, [%r313];
	add.s64 	%rd22, %rd1, %rd20;
	st.global.u32 	[%rd22], %r314;
$L__BB0_54:
	ret;

}


// ===== COMPILED SASS (sm_100) =====

	.target	sm_100

	.elftype	@"ET_EXEC"


//--------------------- .note.nv.tkinfo           --------------------------
	.section	.note.nv.tkinfo,"",@"SHT_NOTE"
	.sectionflags	@"SHF_NOTE_NV_TKINFO"
	.tkinfo
        /*0018*/ 	.word	0x00000002
        /*0030*/ 	.string	""
        /*0030*/ 	.string	"ptxas"
        /*0030*/ 	.string	"Cuda compilation tools, release 13.0, V13.0.88"
        /*0030*/ 	.string	"Build cuda_13.0.r13.0/compiler.36424714_0"
        /*0030*/ 	.string	"-arch sm_100 -m 64 "



//--------------------- .note.nv.cuinfo           --------------------------
	.section	.note.nv.cuinfo,"",@"SHT_NOTE"
	.sectionflags	@"SHF_NOTE_NV_CUINFO"
        /*0018*/ 	.short	0x0002
        /*001a*/ 	.short	0x0064
        /*001c*/ 	.short	0x0082
	.zero		2


//--------------------- .nv.info                  --------------------------
	.section	.nv.info,"",@"SHT_CUDA_INFO"
	.align	4


	//----- nvinfo : EIATTR_REGCOUNT
	.align		4
        /*0000*/ 	.byte	0x04, 0x2f
        /*0002*/ 	.short	(.L_1 - .L_0)
	.align		4
.L_0:
        /*0004*/ 	.word	index@(_Z19topk_softmax_kernelPKfPfPiiii)
        /*0008*/ 	.word	0x0000001d


	//----- nvinfo : EIATTR_FRAME_SIZE
	.align		4
.L_1:
        /*000c*/ 	.byte	0x04, 0x11
        /*000e*/ 	.short	(.L_3 - .L_2)
	.align		4
.L_2:
        /*0010*/ 	.word	index@($__internal_0_$__cuda_sm3x_div_rn_noftz_f32_slowpath)
        /*0014*/ 	.word	0x00000000


	//----- nvinfo : EIATTR_FRAME_SIZE
	.align		4
.L_3:
        /*0018*/ 	.byte	0x04, 0x11
        /*001a*/ 	.short	(.L_5 - .L_4)
	.align		4
.L_4:
        /*001c*/ 	.word	index@(_Z19topk_softmax_kernelPKfPfPiiii)
        /*0020*/ 	.word	0x00000000


	//----- nvinfo : EIATTR_MIN_STACK_SIZE
	.align		4
.L_5:
        /*0024*/ 	.byte	0x04, 0x12
        /*0026*/ 	.short	(.L_7 - .L_6)
	.align		4
.L_6:
        /*0028*/ 	.word	index@(_Z19topk_softmax_kernelPKfPfPiiii)
        /*002c*/ 	.word	0x00000000
.L_7:


//--------------------- .nv.compat                --------------------------
	.section	.nv.compat,"",@"SHT_CUDA_COMPAT_INFO"
	.align	4
        /*0000*/ 	.byte	0x02, 0x09, 0x00, 0x00, 0x02, 0x02, 0x01, 0x00, 0x02, 0x05, 0x05, 0x00, 0x03, 0x07, 0x01, 0x01
        /*0010*/ 	.byte	0x02, 0x03, 0x00, 0x00, 0x02, 0x06, 0x01, 0x00, 0x04, 0x0b, 0x08, 0x00, 0x01, 0x00, 0x00, 0x00
        /*0020*/ 	.byte	0x00, 0x00, 0x00, 0x00


//--------------------- .nv.info._Z19topk_softmax_kernelPKfPfPiiii --------------------------
	.section	.nv.info._Z19topk_softmax_kernelPKfPfPiiii,"",@"SHT_CUDA_INFO"
	.sectionflags	@""
	.align	4


	//----- nvinfo : EIATTR_CUDA_API_VERSION
	.align		4
        /*0000*/ 	.byte	0x04, 0x37
        /*0002*/ 	.short	(.L_9 - .L_8)
.L_8:
        /*0004*/ 	.word	0x00000082


	//----- nvinfo : EIATTR_KPARAM_INFO
	.align		4
.L_9:
        /*0008*/ 	.byte	0x04, 0x17
        /*000a*/ 	.short	(.L_11 - .L_10)
.L_10:
        /*000c*/ 	.word	0x00000000
        /*0010*/ 	.short	0x0005
        /*0012*/ 	.short	0x0020
        /*0014*/ 	.byte	0x00, 0xf0, 0x11, 0x00


	//----- nvinfo : EIATTR_KPARAM_INFO
	.align		4
.L_11:
        /*0018*/ 	.byte	0x04, 0x17
        /*001a*/ 	.short	(.L_13 - .L_12)
.L_12:
        /*001c*/ 	.word	0x00000000
        /*0020*/ 	.short	0x0004
        /*0022*/ 	.short	0x001c
        /*0024*/ 	.byte	0x00, 0xf0, 0x11, 0x00


	//----- nvinfo : EIATTR_KPARAM_INFO
	.align		4
.L_13:
        /*0028*/ 	.byte	0x04, 0x17
        /*002a*/ 	.short	(.L_15 - .L_14)
.L_14:
        /*002c*/ 	.word	0x00000000
        /*0030*/ 	.short	0x0003
        /*0032*/ 	.short	0x0018
        /*0034*/ 	.byte	0x00, 0xf0, 0x11, 0x00


	//----- nvinfo : EIATTR_KPARAM_INFO
	.align		4
.L_15:
        /*0038*/ 	.byte	0x04, 0x17
        /*003a*/ 	.short	(.L_17 - .L_16)
.L_16:
        /*003c*/ 	.word	0x00000000
        /*0040*/ 	.short	0x0002
        /*0042*/ 	.short	0x0010
        /*0044*/ 	.byte	0x00, 0xf5, 0x21, 0x00


	//----- nvinfo : EIATTR_KPARAM_INFO
	.align		4
.L_17:
        /*0048*/ 	.byte	0x04, 0x17
        /*004a*/ 	.short	(.L_19 - .L_18)
.L_18:
        /*004c*/ 	.word	0x00000000
        /*0050*/ 	.short	0x0001
        /*0052*/ 	.short	0x0008
        /*0054*/ 	.byte	0x00, 0xf5, 0x21, 0x00


	//----- nvinfo : EIATTR_KPARAM_INFO
	.align		4
.L_19:
        /*0058*/ 	.byte	0x04, 0x17
        /*005a*/ 	.short	(.L_21 - .L_20)
.L_20:
        /*005c*/ 	.word	0x00000000
        /*0060*/ 	.short	0x0000
        /*0062*/ 	.short	0x0000
        /*0064*/ 	.byte	0x00, 0xf5, 0x21, 0x00


	//----- nvinfo : EIATTR_SPARSE_MMA_MASK
	.align		4
.L_21:
        /*0068*/ 	.byte	0x03, 0x50
        /*006a*/ 	.short	0x0000


	//----- nvinfo : EIATTR_MAXREG_COUNT
	.align		4
        /*006c*/ 	.byte	0x03, 0x1b
        /*006e*/ 	.short	0x00ff


	//----- nvinfo : EIATTR_NUM_BARRIERS
	.align		4
        /*0070*/ 	.byte	0x02, 0x4c
        /*0072*/ 	.byte	0x01
	.zero		1


	//----- nvinfo : EIATTR_MERCURY_ISA_VERSION
	.align		4
        /*0074*/ 	.byte	0x03, 0x5f
        /*0076*/ 	.short	0x0101


	//----- nvinfo : EIATTR_VRC_CTA_INIT_COUNT
	.align		4
        /*0078*/ 	.byte	0x02, 0x4a
	.zero		1
	.zero		1


	//----- nvinfo : EIATTR_EXIT_INSTR_OFFSETS
	.align		4
        /*007c*/ 	.byte	0x04, 0x1c
        /*007e*/ 	.short	(.L_23 - .L_22)


	//   ....[0]....
.L_22:
        /*0080*/ 	.word	0x00000070


	//   ....[1]....
        /*0084*/ 	.word	0x000018f0


	//   ....[2]....
        /*0088*/ 	.word	0x00002b50


	//   ....[3]....
        /*008c*/ 	.word	0x00002d30


	//   ....[4]....
        /*0090*/ 	.word	0x00002ea0


	//   ....[5]....
        /*0094*/ 	.word	0x00002f90


	//----- nvinfo : EIATTR_CRS_STACK_SIZE
	.align		4
.L_23:
        /*0098*/ 	.byte	0x04, 0x1e
        /*009a*/ 	.short	(.L_25 - .L_24)
.L_24:
        /*009c*/ 	.word	0x00000000


	//----- nvinfo : EIATTR_CBANK_PARAM_SIZE
	.align		4
.L_25:
        /*00a0*/ 	.byte	0x03, 0x19
        /*00a2*/ 	.short	0x0024


	//----- nvinfo : EIATTR_PARAM_CBANK
	.align		4
        /*00a4*/ 	.byte	0x04, 0x0a
        /*00a6*/ 	.short	(.L_27 - .L_26)
	.align		4
.L_26:
        /*00a8*/ 	.word	index@(.nv.constant0._Z19topk_softmax_kernelPKfPfPiiii)
        /*00ac*/ 	.short	0x0380
        /*00ae*/ 	.short	0x0024


	//----- nvinfo : EIATTR_SW_WAR
	.align		4
.L_27:
        /*00b0*/ 	.byte	0x04, 0x36
        /*00b2*/ 	.short	(.L_29 - .L_28)
.L_28:
        /*00b4*/ 	.word	0x00000008
.L_29:


//--------------------- .nv.callgraph             --------------------------
	.section	.nv.callgraph,"",@"SHT_CUDA_CALLGRAPH"
	.align	4
	.sectionentsize	8
	.align		4
        /*0000*/ 	.word	0x00000000
	.align		4
        /*0004*/ 	.word	0xffffffff
	.align		4
        /*0008*/ 	.word	0x00000000
	.align		4
        /*000c*/ 	.word	0xfffffffe
	.align		4
        /*0010*/ 	.word	0x00000000
	.align		4
        /*0014*/ 	.word	0xfffffffd
	.align		4
        /*0018*/ 	.word	0x00000000
	.align		4
        /*001c*/ 	.word	0xfffffffc


//--------------------- .text._Z19topk_softmax_kernelPKfPfPiiii --------------------------
	.section	.text._Z19topk_softmax_kernelPKfPfPiiii,"ax",@progbits
	.align	128
        .global         _Z19topk_softmax_kernelPKfPfPiiii
        .type           _Z19topk_softmax_kernelPKfPfPiiii,@function
        .size           _Z19topk_softmax_kernelPKfPfPiiii,(.L_x_47 - _Z19topk_softmax_kernelPKfPfPiiii)
        .other          _Z19topk_softmax_kernelPKfPfPiiii,@"STO_CUDA_ENTRY STV_DEFAULT"
_Z19topk_softmax_kernelPKfPfPiiii:
.text._Z19topk_softmax_kernelPKfPfPiiii:
[----:B------:R-:W-:Y:S01]  /*0000*/  LDC R1, c[0x0][0x37c] ;  /* 0x0000df00ff017b82 */ /* 0x000fe20000000800 */
[----:B------:R-:W0:Y:S07]  /*0010*/  S2R R0, SR_TID.X ;  /* 0x0000000000007919 */ /* 0x000e2e0000002100 */
[----:B------:R-:W0:Y:S01]  /*0020*/  S2UR UR4, SR_CTAID.X ;  /* 0x00000000000479c3 */ /* 0x000e220000002500 */
[----:B------:R-:W1:Y:S07]  /*0030*/  LDCU UR5, c[0x0][0x398] ;  /* 0x00007300ff0577ac */ /* 0x000e6e0008000800 */
[----:B------:R-:W0:Y:S02]  /*0040*/  LDC R11, c[0x0][0x360] ;  /* 0x0000d800ff0b7b82 */ /* 0x000e240000000800 */
[----:B0-----:R-:W-:-:S05]  /*0050*/  IMAD R17, R11, UR4, R0 ;  /* 0x000000040b117c24 */ /* 0x001fca000f8e0200 */
[----:B-1----:R-:W-:-:S13]  /*0060*/  ISETP.GE.AND P0, PT, R17, UR5, PT ;  /* 0x0000000511007c0c */ /* 0x002fda000bf06270 */
[----:B------:R-:W-:Y:S05]  /*0070*/  @P0 EXIT ;  /* 0x000000000000094d */ /* 0x000fea0003800000 */
[----:B------:R-:W0:Y:S01]  /*0080*/  LDCU UR6, c[0x0][0x39c] ;  /* 0x00007380ff0677ac */ /* 0x000e220008000800 */
[----:B------:R-:W1:Y:S01]  /*0090*/  S2UR UR5, SR_CgaCtaId ;  /* 0x00000000000579c3 */ /* 0x000e620000008800 */
[----:B------:R-:W-:Y:S01]  /*00a0*/  BSSY.RECONVERGENT B0, `(.L_x_0) ;  /* 0x0000012000007945 */ /* 0x000fe20003800200 */
[----:B------:R-:W-:Y:S01]  /*00b0*/  UMOV UR4, 0x400 ;  /* 0x0000040000047882 */ /* 0x000fe20000000000 */
[----:B------:R-:W2:Y:S05]  /*00c0*/  LDCU.64 UR12, c[0x0][0x358] ;  /* 0x00006b00ff0c77ac */ /* 0x000eaa0008000a00 */
[----:B------:R-:W3:Y:S01]  /*00d0*/  LDC.64 R4, c[0x0][0x380] ;  /* 0x0000e000ff047b82 */ /* 0x000ee20000000a00 */
[----:B0-----:R-:W-:Y:S01]  /*00e0*/  ISETP.GE.AND P0, PT, R0, UR6, PT ;  /* 0x0000000600007c0c */ /* 0x001fe2000bf06270 */
[----:B-1----:R-:W-:-:S04]  /*00f0*/  ULEA UR5, UR5, UR4, 0x18 ;  /* 0x0000000405057291 */ /* 0x002fc8000f8ec0ff */
[----:B------:R-:W-:-:S08]  /*0100*/  ULEA UR11, UR6, UR5, 0x2 ;  /* 0x00000005060b7291 */ /* 0x000fd0000f8e10ff */
[----:B--2---:R-:W-:Y:S05]  /*0110*/  @P0 BRA `(.L_x_1) ;  /* 0x0000000000280947 */ /* 0x004fea0003800000 */
.L_x_2:
[----:B------:R-:W-:-:S04]  /*0120*/  IMAD R3, R17, UR6, R0 ;  /* 0x0000000611037c24 */ /* 0x000fc8000f8e0200 */
[----:B---3--:R-:W-:-:S06]  /*0130*/  IMAD.WIDE R2, R3, 0x4, R4 ;  /* 0x0000000403027825 */ /* 0x008fcc00078e0204 */
[----:B------:R-:W2:Y:S01]  /*0140*/  LDG.E R2, desc[UR12][R2.64] ;  /* 0x0000000c02027981 */ /* 0x000ea2000c1e1900 */
[C---:B------:R-:W-:Y:S02]  /*0150*/  LEA R7, R0.reuse, UR5, 0x2 ;  /* 0x0000000500077c11 */ /* 0x040fe4000f8e10ff */
[----:B------:R-:W-:-:S03]  /*0160*/  LEA R9, R0, UR11, 0x2 ;  /* 0x0000000b00097c11 */ /* 0x000fc6000f8e10ff */
[----:B--2---:R-:W-:Y:S04]  /*0170*/  STS [R7], R2 ;  /* 0x0000000207007388 */ /* 0x004fe80000000800 */
[----:B------:R0:W-:Y:S02]  /*0180*/  STS [R9], R0 ;  /* 0x0000000009007388 */ /* 0x0001e40000000800 */
[----:B0-----:R-:W-:-:S05]  /*0190*/  IMAD.IADD R0, R11, 0x1, R0 ;  /* 0x000000010b007824 */ /* 0x001fca00078e0200 */
[----:B------:R-:W-:-:S13]  /*01a0*/  ISETP.GE.AND P0, PT, R0, UR6, PT ;  /* 0x0000000600007c0c */ /* 0x000fda000bf06270 */
[----:B------:R-:W-:Y:S05]  /*01b0*/  @!P0 BRA `(.L_x_2) ;  /* 0xfffffffc00d88947 */ /* 0x000fea000383ffff */
.L_x_1:
[----:B------:R-:W-:Y:S05]  /*01c0*/  BSYNC.RECONVERGENT B0 ;  /* 0x0000000000007941 */ /* 0x000fea0003800200 */
.L_x_0:
[----:B------:R-:W0:Y:S01]  /*01d0*/  LDCU UR7, c[0x0][0x3a0] ;  /* 0x00007400ff0777ac */ /* 0x000e220008000800 */
[----:B------:R-:W-:Y:S01]  /*01e0*/  UMOV UR6, UR5 ;  /* 0x0000000500067c82 */ /* 0x000fe20008000000 */
[----:B0-----:R-:W-:Y:S01]  /*01f0*/  UISETP.GE.AND UP0, UPT, UR7, 0x1, UPT ;  /* 0x000000010700788c */ /* 0x001fe2000bf06270 */
[----:B------:R-:W-:Y:S08]  /*0200*/  BAR.SYNC.DEFER_BLOCKING 0x0 ;  /* 0x0000000000007b1d */ /* 0x000ff00000010000 */
[----:B------:R-:W-:Y:S05]  /*0210*/  BRA.U !UP0, `(.L_x_3) ;  /* 0x0000000d08d47547 */ /* 0x000fea000b800000 */
[----:B------:R-:W-:Y:S01]  /*0220*/  PRMT R0, RZ, 0x7610, R0 ;  /* 0x00007610ff007816 */ /* 0x000fe20000000000 */
[----:B------:R-:W0:Y:S01]  /*0230*/  LDCU.U16 UR14, c[0x0][0x39c] ;  /* 0x00007380ff0e77ac */ /* 0x000e220008000400 */
[----:B------:R-:W-:Y:S01]  /*0240*/  PRMT R2, RZ, 0x7610, R2 ;  /* 0x00007610ff027816 */ /* 0x000fe20000000002 */
[----:B------:R-:W-:-:S06]  /*0250*/  UMOV UR4, URZ ;  /* 0x000000ff00047c82 */ /* 0x000fcc0008000000 */
.L_x_9:
[----:B-1----:R-:W1:Y:S01]  /*0260*/  LDCU UR9, c[0x0][0x39c] ;  /* 0x00007380ff0977ac */ /* 0x002e620008000800 */
[----:B------:R-:W-:Y:S01]  /*0270*/  UMOV UR8, UR4 ;  /* 0x0000000400087c82 */ /* 0x000fe20008000000 */
[----:B------:R-:W-:Y:S01]  /*0280*/  UIADD3 UR4, UPT, UPT, UR4, 0x1, URZ ;  /* 0x0000000104047890 */ /* 0x000fe2000fffe0ff */
[----:B------:R-:W-:-:S03]  /*0290*/  IMAD.U32 R6, RZ, RZ, UR8 ;  /* 0x00000008ff067e24 */ /* 0x000fc6000f8e00ff */
[----:B-1----:R-:W-:-:S09]  /*02a0*/  UISETP.GE.AND UP0, UPT, UR4, UR9, UPT ;  /* 0x000000090400728c */ /* 0x002fd2000bf06270 */
[----:B------:R-:W-:Y:S05]  /*02b0*/  BRA.U UP0, `(.L_x_4) ;  /* 0x0000000d005c7547 */ /* 0x000fea000b800000 */
[----:B------:R-:W-:Y:S01]  /*02c0*/  UIADD3 UR7, UPT, UPT, -UR8, -0x2, UR9 ;  /* 0xfffffffe08077890 */ /* 0x000fe2000fffe109 */
[----:B------:R-:W-:Y:S01]  /*02d0*/  MOV R3, UR4 ;  /* 0x0000000400037c02 */ /* 0x000fe20008000f00 */
[----:B------:R-:W-:Y:S02]  /*02e0*/  ULOP3.LUT UR5, URZ, UR8, URZ, 0x33, !UPT ;  /* 0x00000008ff057292 */ /* 0x000fe4000f8e33ff */
[----:B------:R-:W-:Y:S01]  /*02f0*/  IMAD.U32 R6, RZ, RZ, UR8 ;  /* 0x00000008ff067e24 */ /* 0x000fe2000f8e00ff */
[----:B------:R-:W-:Y:S02]  /*0300*/  UISETP.GE.U32.AND UP0, UPT, UR7, 0xf, UPT ;  /* 0x0000000f0700788c */ /* 0x000fe4000bf06070 */
[----:B------:R-:W-:-:S07]  /*0310*/  UIADD3 UR9, UPT, UPT, UR5, UR9, URZ ;  /* 0x0000000905097290 */ /* 0x000fce000fffe0ff */
[----:B------:R-:W-:Y:S05]  /*0320*/  BRA.U !UP0, `(.L_x_5) ;  /* 0x0000000508807547 */ /* 0x000fea000b800000 */
[----:B------:R-:W1:Y:S01]  /*0330*/  S2UR UR7, SR_CgaCtaId ;  /* 0x00000000000779c3 */ /* 0x000e620000008800 */
[----:B------:R-:W-:Y:S01]  /*0340*/  UMOV UR5, 0x400 ;  /* 0x0000040000057882 */ /* 0x000fe20000000000 */
[----:B------:R-:W-:Y:S01]  /*0350*/  IMAD.U32 R3, RZ, RZ, UR8 ;  /* 0x00000008ff037e24 */ /* 0x000fe2000f8e00ff */
[----:B------:R-:W-:Y:S01]  /*0360*/  MOV R6, UR8 ;  /* 0x0000000800067c02 */ /* 0x000fe20008000f00 */
[----:B-1----:R-:W-:Y:S02]  /*0370*/  ULEA UR10, UR7, UR5, 0x18 ;  /* 0x00000005070a7291 */ /* 0x002fe4000f8ec0ff */
[----:B------:R-:W-:Y:S02]  /*0380*/  ULOP3.LUT UR5, UR9, 0xfffffff0, URZ, 0xc0, !UPT ;  /* 0xfffffff009057892 */ /* 0x000fe4000f8ec0ff */
[----:B------:R-:W-:Y:S02]  /*0390*/  ULEA UR7, UR8, UR10, 0x2 ;  /* 0x0000000a08077291 */ /* 0x000fe4000f8e10ff */
[----:B------:R-:W-:-:S02]  /*03a0*/  UIADD3 UR5, UPT, UPT, -UR5, URZ, URZ ;  /* 0x000000ff05057290 */ /* 0x000fc4000fffe1ff */
[----:B------:R-:W-:-:S12]  /*03b0*/  UIADD3 UR7, UPT, UPT, UR7, 0x20, URZ ;  /* 0x0000002007077890 */ /* 0x000fd8000fffe0ff */
.L_x_6:
[----:B---3--:R-:W-:Y:S01]  /*03c0*/  IMAD.MOV.U32 R4, RZ, RZ, R6 ;  /* 0x000000ffff047224 */ /* 0x008fe200078e0006 */
[----:B------:R-:W-:Y:S01]  /*03d0*/  LDS R5, [UR7+-0x1c] ;  /* 0xffffe407ff057984 */ /* 0x000fe20008000800 */
[----:B------:R-:W-:-:S03]  /*03e0*/  UIADD3 UR5, UPT, UPT, UR5, 0x10, URZ ;  /* 0x0000001005057890 */ /* 0x000fc6000fffe0ff */
[----:B------:R-:W-:Y:S01]  /*03f0*/  LEA R6, R4, UR10, 0x2 ;  /* 0x0000000a04067c11 */ /* 0x000fe2000f8e10ff */
[----:B------:R-:W-:-:S05]  /*0400*/  UISETP.NE.AND UP0, UPT, UR5, URZ, UPT ;  /* 0x000000ff0500728c */ /* 0x000fca000bf05270 */
[----:B------:R-:W1:Y:S02]  /*0410*/  LDS R6, [R6] ;  /* 0x0000000006067984 */ /* 0x000e640000000800 */
[----:B-1----:R-:W-:Y:S02]  /*0420*/  FSETP.GT.AND P0, PT, R5, R6, PT ;  /* 0x000000060500720b */ /* 0x002fe40003f04000 */
[----:B------:R-:W-:Y:S11]  /*0430*/  LDS R5, [UR7+-0x18] ;  /* 0xffffe807ff057984 */ /* 0x000ff60008000800 */
[----:B------:R-:W-:-:S05]  /*0440*/  @P0 VIADD R4, R3, 0x1 ;  /* 0x0000000103040836 */ /* 0x000fca0000000000 */
[----:B------:R-:W-:-:S05]  /*0450*/  LEA R7, R4, UR10, 0x2 ;  /* 0x0000000a04077c11 */ /* 0x000fca000f8e10ff */
[----:B------:R-:W1:Y:S02]  /*0460*/  LDS R8, [R7] ;  /* 0x0000000007087984 */ /* 0x000e640000000800 */
[----:B-1----:R-:W-:Y:S02]  /*0470*/  FSETP.GT.AND P0, PT, R5, R8, PT ;  /* 0x000000080500720b */ /* 0x002fe40003f04000 */
[----:B------:R-:W-:Y:S11]  /*0480*/  LDS R5, [UR7+-0x14] ;  /* 0xffffec07ff057984 */ /* 0x000ff60008000800 */
[----:B------:R-:W-:-:S04]  /*0490*/  @P0 IADD3 R4, PT, PT, R3, 0x2, RZ ;  /* 0x0000000203040810 */ /* 0x000fc80007ffe0ff */
[----:B------:R-:W-:-:S06]  /*04a0*/  LEA R8, R4, UR10, 0x2 ;  /* 0x0000000a04087c11 */ /* 0x000fcc000f8e10ff */
[----:B------:R-:W1:Y:S02]  /*04b0*/  LDS R8, [R8] ;  /* 0x0000000008087984 */ /* 0x000e640000000800 */
[----:B-1----:R-:W-:Y:S02]  /*04c0*/  FSETP.GT.AND P0, PT, R5, R8, PT ;  /* 0x000000080500720b */ /* 0x002fe40003f04000 */
[----:B------:R-:W-:Y:S11]  /*04d0*/  LDS R5, [UR7+-0x10] ;  /* 0xfffff007ff057984 */ /* 0x000ff60008000800 */
[----:B------:R-:W-:-:S05]  /*04e0*/  @P0 VIADD R4, R3, 0x3 ;  /* 0x0000000303040836 */ /* 0x000fca0000000000 */
[----:B------:R-:W-:-:S06]  /*04f0*/  LEA R6, R4, UR10, 0x2 ;  /* 0x0000000a04067c11 */ /* 0x000fcc000f8e10ff */
        /* <DEDUP_REMOVED lines=17> */
[----:B------:R-:W-:Y:S11]  /*0610*/  LDS R5, [UR7] ;  /* 0x00000007ff057984 */ /* 0x000ff60008000800 */
[----:B------:R-:W-:-:S05]  /*0620*/  @P0 VIADD R4, R3, 0x7 ;  /* 0x0000000703040836 */ /* 0x000fca0000000000 */
[----:B------:R-:W-:-:S05]  /*0630*/  LEA R7, R4, UR10, 0x2 ;  /* 0x0000000a04077c11 */ /* 0x000fca000f8e10ff */
[----:B------:R-:W1:Y:S02]  /*0640*/  LDS R10, [R7] ;  /* 0x00000000070a7984 */ /* 0x000e640000000800 */
[----:B-1----:R-:W-:Y:S02]  /*0650*/  FSETP.GT.AND P0, PT, R5, R10, PT ;  /* 0x0000000a0500720b */ /* 0x002fe40003f04000 */
[----:B------:R-:W-:Y:S11]  /*0660*/  LDS R5, [UR7+0x4] ;  /* 0x00000407ff057984 */ /* 0x000ff60008000800 */
[----:B------:R-:W-:-:S04]  /*0670*/  @P0 IADD3 R4, PT, PT, R3, 0x8, RZ ;  /* 0x0000000803040810 */ /* 0x000fc80007ffe0ff */
[----:B------:R-:W-:-:S06]  /*0680*/  LEA R8, R4, UR10, 0x2 ;  /* 0x0000000a04087c11 */ /* 0x000fcc000f8e10ff */
[----:B------:R-:W1:Y:S02]  /*0690*/  LDS R8, [R8] ;  /* 0x0000000008087984 */ /* 0x000e640000000800 */
[----:B-1----:R-:W-:Y:S02]  /*06a0*/  FSETP.GT.AND P0, PT, R5, R8, PT ;  /* 0x000000080500720b */ /* 0x002fe40003f04000 */
[----:B------:R-:W-:Y:S11]  /*06b0*/  LDS R5, [UR7+0x8] ;  /* 0x00000807ff057984 */ /* 0x000ff60008000800 */
[----:B------:R-:W-:-:S05]  /*06c0*/  @P0 VIADD R4, R3, 0x9 ;  /* 0x0000000903040836 */ /* 0x000fca0000000000 */
[----:B------:R-:W-:-:S06]  /*06d0*/  LEA R6, R4, UR10, 0x2 ;  /* 0x0000000a04067c11 */ /* 0x000fcc000f8e10ff */
[----:B------:R-:W1:Y:S02]  /*06e0*/  LDS R6, [R6] ;  /* 0x0000000006067984 */ /* 0x000e640000000800 */
[----:B-1----:R-:W-:Y:S02]  /*06f0*/  FSETP.GT.AND P0, PT, R5, R6, PT ;  /* 0x000000060500720b */ /* 0x002fe40003f04000 */
[----:B------:R-:W-:Y:S11]  /*0700*/  LDS R5, [UR7+0xc] ;  /* 0x00000c07ff057984 */ /* 0x000ff60008000800 */
        /* <DEDUP_REMOVED lines=24> */
[----:B------:R-:W-:Y:S01]  /*0890*/  LDS R5, [UR7+0x20] ;  /* 0x00002007ff057984 */ /* 0x000fe20008000800 */
[----:B------:R-:W-:-:S10]  /*08a0*/  UIADD3 UR7, UPT, UPT, UR7, 0x40, URZ ;  /* 0x0000004007077890 */ /* 0x000fd4000fffe0ff */
[C---:B------:R-:W-:Y:S02]  /*08b0*/  @P0 VIADD R4, R3.reuse, 0xf ;  /* 0x0000000f03040836 */ /* 0x040fe40000000000 */
[----:B------:R-:W-:-:S03]  /*08c0*/  VIADD R3, R3, 0x10 ;  /* 0x0000001003037836 */ /* 0x000fc60000000000 */
[----:B------:R-:W-:-:S05]  /*08d0*/  LEA R9, R4, UR10, 0x2 ;  /* 0x0000000a04097c11 */ /* 0x000fca000f8e10ff */
[----:B------:R-:W1:Y:S02]  /*08e0*/  LDS R6, [R9] ;  /* 0x0000000009067984 */ /* 0x000e640000000800 */
[----:B-1----:R-:W-:-:S04]  /*08f0*/  FSETP.GT.AND P0, PT, R5, R6, PT ;  /* 0x000000060500720b */ /* 0x002fc80003f04000 */
[----:B------:R-:W-:Y:S01]  /*0900*/  SEL R6, R3, R4, P0 ;  /* 0x0000000403067207 */ /* 0x000fe20000000000 */
[----:B------:R-:W-:Y:S08]  /*0910*/  BRA.U UP0, `(.L_x_6) ;  /* 0xfffffff900a87547 */ /* 0x000ff0000b83ffff */
[----:B------:R-:W-:-:S07]  /*0920*/  IADD3 R3, PT, PT, R3, 0x1, RZ ;  /* 0x0000000103037810 */ /* 0x000fce0007ffe0ff */
.L_x_5:
[----:B------:R-:W-:-:S09]  /*0930*/  ULOP3.LUT UP0, URZ, UR9, 0xf, URZ, 0xc0, !UPT ;  /* 0x0000000f09ff7892 */ /* 0x000fd2000f80c0ff */
[----:B------:R-:W-:Y:S05]  /*0940*/  BRA.U !UP0, `(.L_x_4) ;  /* 0x0000000508b87547 */ /* 0x000fea000b800000 */
[----:B---3--:R-:W-:-:S05]  /*0950*/  LOP3.LUT R4, RZ, R2, RZ, 0x33, !PT ;  /* 0x00000002ff047212 */ /* 0x008fca00078e33ff */
[----:B0-----:R-:W-:-:S05]  /*0960*/  VIADD R4, R4, UR14 ;  /* 0x0000000e04047c36 */ /* 0x001fca0008000000 */
[----:B------:R-:W-:-:S04]  /*0970*/  LOP3.LUT R4, R4, 0xf, RZ, 0xc0, !PT ;  /* 0x0000000f04047812 */ /* 0x000fc800078ec0ff */
[C---:B------:R-:W-:Y:S01]  /*0980*/  LOP3.LUT P0, RZ, R4.reuse, 0x7, RZ, 0xc0, !PT ;  /* 0x0000000704ff7812 */ /* 0x040fe2000780c0ff */
[----:B------:R-:W-:-:S05]  /*0990*/  VIADD R5, R4, 0xffffffff ;  /* 0xffffffff04057836 */ /* 0x000fca0000000000 */
[----:B------:R-:W-:-:S13]  /*09a0*/  ISETP.GE.U32.AND P1, PT, R5, 0x7, PT ;  /* 0x000000070500780c */ /* 0x000fda0003f26070 */
[----:B------:R-:W-:Y:S05]  /*09b0*/  @!P1 BRA `(.L_x_7) ;  /* 0x0000000000b49947 */ /* 0x000fea0003800000 */
[----:B------:R-:W0:Y:S01]  /*09c0*/  S2R R5, SR_CgaCtaId ;  /* 0x0000000000057919 */ /* 0x000e220000008800 */
[----:B------:R-:W-:-:S04]  /*09d0*/  MOV R4, 0x400 ;  /* 0x0000040000047802 */ /* 0x000fc80000000f00 */
[----:B0-----:R-:W-:-:S04]  /*09e0*/  LEA R11, R5, R4, 0x18 ;  /* 0x00000004050b7211 */ /* 0x001fc800078ec0ff */
[----:B------:R-:W-:Y:S01]  /*09f0*/  LEA R7, R6, R11, 0x2 ;  /* 0x0000000b06077211 */ /* 0x000fe200078e10ff */
[----:B------:R-:W-:-:S04]  /*0a00*/  IMAD R4, R3, 0x4, R11 ;  /* 0x0000000403047824 */ /* 0x000fc800078e020b */
[----:B------:R-:W-:Y:S04]  /*0a10*/  LDS R8, [R7] ;  /* 0x0000000007087984 */ /* 0x000fe80000000800 */
[----:B------:R-:W0:Y:S02]  /*0a20*/  LDS R5, [R4] ;  /* 0x0000000004057984 */ /* 0x000e240000000800 */
[----:B0-----:R-:W-:Y:S02]  /*0a30*/  FSETP.GT.AND P1, PT, R5, R8, PT ;  /* 0x000000080500720b */ /* 0x001fe40003f24000 */
[----:B------:R-:W-:Y:S02]  /*0a40*/  LDS R5, [R4+0x4] ;  /* 0x0000040004057984 */ /* 0x000fe40000000800 */
[----:B------:R-:W-:-:S04]  /*0a50*/  SEL R6, R3, R6, P1 ;  /* 0x0000000603067207 */ /* 0x000fc80000800000 */
[----:B------:R-:W-:-:S06]  /*0a60*/  LEA R8, R6, R11, 0x2 ;  /* 0x0000000b06087211 */ /* 0x000fcc00078e10ff */
[----:B------:R-:W0:Y:S02]  /*0a70*/  LDS R8, [R8] ;  /* 0x0000000008087984 */ /* 0x000e240000000800 */
[----:B0-----:R-:W-:Y:S02]  /*0a80*/  FSETP.GT.AND P1, PT, R5, R8, PT ;  /* 0x000000080500720b */ /* 0x001fe40003f24000 */
[----:B------:R-:W-:Y:S11]  /*0a90*/  LDS R5, [R4+0x8] ;  /* 0x0000080004057984 */ /* 0x000ff60000000800 */
[----:B------:R-:W-:-:S05]  /*0aa0*/  @P1 VIADD R6, R3, 0x1 ;  /* 0x0000000103061836 */ /* 0x000fca0000000000 */
[----:B------:R-:W-:-:S05]  /*0ab0*/  LEA R9, R6, R11, 0x2 ;  /* 0x0000000b06097211 */ /* 0x000fca00078e10ff */
        /* <DEDUP_REMOVED lines=26> */
[----:B0-----:R-:W-:-:S13]  /*0c60*/  FSETP.GT.AND P1, PT, R5, R8, PT ;  /* 0x000000080500720b */ /* 0x001fda0003f24000 */
[C---:B------:R-:W-:Y:S01]  /*0c70*/  @P1 VIADD R6, R3.reuse, 0x7 ;  /* 0x0000000703061836 */ /* 0x040fe20000000000 */
[----:B------:R-:W-:-:S07]  /*0c80*/  IADD3 R3, PT, PT, R3, 0x8, RZ ;  /* 0x0000000803037810 */ /* 0x000fce0007ffe0ff */
.L_x_7:
[----:B------:R-:W-:Y:S05]  /*0c90*/  @!P0 BRA `(.L_x_4) ;  /* 0x0000000000e48947 */ /* 0x000fea0003800000 */
[----:B------:R-:W-:-:S05]  /*0ca0*/  LOP3.LUT R4, RZ, R0, RZ, 0x33, !PT ;  /* 0x00000000ff047212 */ /* 0x000fca00078e33ff */
[----:B------:R-:W-:-:S05]  /*0cb0*/  VIADD R4, R4, UR14 ;  /* 0x0000000e04047c36 */ /* 0x000fca0008000000 */
[----:B------:R-:W-:-:S04]  /*0cc0*/  LOP3.LUT R4, R4, 0xffff, RZ, 0xc0, !PT ;  /* 0x0000ffff04047812 */ /* 0x000fc800078ec0ff */
[C---:B------:R-:W-:Y:S02]  /*0cd0*/  LOP3.LUT R5, R4.reuse, 0x7, RZ, 0xc0, !PT ;  /* 0x0000000704057812 */ /* 0x040fe400078ec0ff */
[----:B------:R-:W-:Y:S02]  /*0ce0*/  LOP3.LUT R4, R4, 0x3, RZ, 0xc0, !PT ;  /* 0x0000000304047812 */ /* 0x000fe400078ec0ff */
[----:B------:R-:W-:Y:S02]  /*0cf0*/  IADD3 R5, PT, PT, R5, -0x1, RZ ;  /* 0xffffffff05057810 */ /* 0x000fe40007ffe0ff */
[----:B------:R-:W-:Y:S02]  /*0d00*/  ISETP.NE.AND P0, PT, R4, RZ, PT ;  /* 0x000000ff0400720c */ /* 0x000fe40003f05270 */
        /* <DEDUP_REMOVED lines=11> */
[----:B------:R-:W-:-:S05]  /*0dc0*/  SEL R6, R3, R6, P1 ;  /* 0x0000000603067207 */ /* 0x000fca0000800000 */
[----:B------:R-:W-:-:S05]  /*0dd0*/  IMAD R10, R6, 0x4, R5 ;  /* 0x00000004060a7824 */ /* 0x000fca00078e0205 */
[----:B------:R-:W0:Y:S02]  /*0de0*/  LDS R11, [R10] ;  /* 0x000000000a0b7984 */ /* 0x000e240000000800 */
[----:B0-----:R-:W-:Y:S02]  /*0df0*/  FSETP.GT.AND P1, PT, R8, R11, PT ;  /* 0x0000000b0800720b */ /* 0x001fe40003f24000 */
[----:B------:R-:W-:Y:S11]  /*0e00*/  LDS R8, [R7+0x8] ;  /* 0x0000080007087984 */ /* 0x000ff60000000800 */
[----:B------:R-:W-:-:S05]  /*0e10*/  @P1 IADD3 R6, PT, PT, R3, 0x1, RZ ;  /* 0x0000000103061810 */ /* 0x000fca0007ffe0ff */
[----:B------:R-:W-:-:S06]  /*0e20*/  IMAD R11, R6, 0x4, R5 ;  /* 0x00000004060b7824 */ /* 0x000fcc00078e0205 */
[----:B------:R-:W0:Y:S02]  /*0e30*/  LDS R11, [R11] ;  /* 0x000000000b0b7984 */ /* 0x000e240000000800 */
[----:B0-----:R-:W-:-:S13]  /*0e40*/  FSETP.GT.AND P1, PT, R8, R11, PT ;  /* 0x0000000b0800720b */ /* 0x001fda0003f24000 */
[----:B------:R-:W-:-:S05]  /*0e50*/  @P1 IADD3 R6, PT, PT, R3, 0x2, RZ ;  /* 0x0000000203061810 */ /* 0x000fca0007ffe0ff */
[----:B------:R-:W-:Y:S02]  /*0e60*/  IMAD R8, R6, 0x4, R5 ;  /* 0x0000000406087824 */ /* 0x000fe400078e0205 */
[----:B------:R-:W-:Y:S04]  /*0e70*/  LDS R5, [R7+0xc] ;  /* 0x00000c0007057984 */ /* 0x000fe80000000800 */
[----:B------:R-:W0:Y:S02]  /*0e80*/  LDS R8, [R8] ;  /* 0x0000000008087984 */ /* 0x000e240000000800 */
[----:B0-----:R-:W-:-:S13]  /*0e90*/  FSETP.GT.AND P1, PT, R5, R8, PT ;  /* 0x000000080500720b */ /* 0x001fda0003f24000 */
[C---:B------:R-:W-:Y:S01]  /*0ea0*/  @P1 IADD3 R6, PT, PT, R3.reuse, 0x3, RZ ;  /* 0x0000000303061810 */ /* 0x040fe20007ffe0ff */
[----:B------:R-:W-:-:S07]  /*0eb0*/  VIADD R3, R3, 0x4 ;  /* 0x0000000403037836 */ /* 0x000fce0000000000 */
.L_x_8:
[----:B------:R-:W-:Y:S05]  /*0ec0*/  @!P0 BRA `(.L_x_4) ;  /* 0x0000000000588947 */ /* 0x000fea0003800000 */
[----:B------:R-:W0:Y:S01]  /*0ed0*/  S2R R8, SR_CgaCtaId ;  /* 0x0000000000087919 */ /* 0x000e220000008800 */
[----:B------:R-:W-:Y:S02]  /*0ee0*/  MOV R5, 0x400 ;  /* 0x0000040000057802 */ /* 0x000fe40000000f00 */
[----:B------:R-:W-:Y:S02]  /*0ef0*/  ISETP.NE.AND P1, PT, R4, 0x1, PT ;  /* 0x000000010400780c */ /* 0x000fe40003f25270 */
[----:B0-----:R-:W-:-:S04]  /*0f00*/  LEA R9, R8, R5, 0x18 ;  /* 0x0000000508097211 */ /* 0x001fc800078ec0ff */
[----:B------:R-:W-:Y:S01]  /*0f10*/  LEA R8, R6, R9, 0x2 ;  /* 0x0000000906087211 */ /* 0x000fe200078e10ff */
[----:B------:R-:W-:-:S05]  /*0f20*/  IMAD R7, R3, 0x4, R9 ;  /* 0x0000000403077824 */ /* 0x000fca00078e0209 */
[----:B------:R-:W-:Y:S04]  /*0f30*/  LDS R8, [R8] ;  /* 0x0000000008087984 */ /* 0x000fe80000000800 */
[----:B------:R-:W0:Y:S02]  /*0f40*/  LDS R5, [R7] ;  /* 0x0000000007057984 */ /* 0x000e240000000800 */
[----:B0-----:R-:W-:-:S04]  /*0f50*/  FSETP.GT.AND P0, PT, R5, R8, PT ;  /* 0x000000080500720b */ /* 0x001fc80003f04000 */
[----:B------:R-:W-:Y:S01]  /*0f60*/  SEL R6, R3, R6, P0 ;  /* 0x0000000603067207 */ /* 0x000fe20000000000 */
[----:B------:R-:W-:Y:S08]  /*0f70*/  @!P1 BRA `(.L_x_4) ;  /* 0x00000000002c9947 */ /* 0x000ff00003800000 */
[----:B------:R-:W-:Y:S01]  /*0f80*/  LEA R8, R6, R9, 0x2 ;  /* 0x0000000906087211 */ /* 0x000fe200078e10ff */
[----:B------:R-:W-:Y:S01]  /*0f90*/  LDS R5, [R7+0x4] ;  /* 0x0000040007057984 */ /* 0x000fe20000000800 */
[----:B------:R-:W-:-:S04]  /*0fa0*/  ISETP.NE.AND P1, PT, R4, 0x2, PT ;  /* 0x000000020400780c */ /* 0x000fc80003f25270 */
[----:B------:R-:W0:Y:S09]  /*0fb0*/  LDS R8, [R8] ;  /* 0x0000000008087984 */ /* 0x000e320000000800 */
[----:B------:R-:W-:Y:S01]  /*0fc0*/  @P1 LDS R4, [R7+0x8] ;  /* 0x0000080007041984 */ /* 0x000fe20000000800 */
[----:B0-----:R-:W-:-:S13]  /*0fd0*/  FSETP.GT.AND P0, PT, R5, R8, PT ;  /* 0x000000080500720b */ /* 0x001fda0003f04000 */
[----:B------:R-:W-:-:S05]  /*0fe0*/  @P0 VIADD R6, R3, 0x1 ;  /* 0x0000000103060836 */ /* 0x000fca0000000000 */
[----:B------:R-:W-:-:S06]  /*0ff0*/  @P1 LEA R9, R6, R9, 0x2 ;  /* 0x0000000906091211 */ /* 0x000fcc00078e10ff */
[----:B------:R-:W0:Y:S02]  /*1000*/  @P1 LDS R9, [R9] ;  /* 0x0000000009091984 */ /* 0x000e240000000800 */
[----:B0-----:R-:W-:-:S13]  /*1010*/  FSETP.GT.AND P0, PT, R4, R9, P1 ;  /* 0x000000090400720b */ /* 0x001fda0000f04000 */
[----:B------:R-:W-:-:S07]  /*1020*/  @P0 VIADD R6, R3, 0x2 ;  /* 0x0000000203060836 */ /* 0x000fce0000000000 */
.L_x_4:
[----:B------:R-:W1:Y:S01]  /*1030*/  S2UR UR7, SR_CgaCtaId ;  /* 0x00000000000779c3 */ /* 0x000e620000008800 */
[----:B------:R-:W-:Y:S01]  /*1040*/  UMOV UR5, 0x400 ;  /* 0x0000040000057882 */ /* 0x000fe20000000000 */
[----:B---3--:R-:W-:Y:S01]  /*1050*/  LEA R5, R6, UR11, 0x2 ;  /* 0x0000000b06057c11 */ /* 0x008fe2000f8e10ff */
[----:B------:R-:W-:Y:S01]  /*1060*/  VIADD R0, R0, 0x1 ;  /* 0x0000000100007836 */ /* 0x000fe20000000000 */
[----:B------:R-:W-:Y:S01]  /*1070*/  IADD3 R2, PT, PT, R2, 0x1, RZ ;  /* 0x0000000102027810 */ /* 0x000fe20007ffe0ff */
[----:B-1----:R-:W-:-:S04]  /*1080*/  ULEA UR5, UR7, UR5, 0x18 ;  /* 0x0000000507057291 */ /* 0x002fc8000f8ec0ff */
[----:B------:R-:W-:Y:S02]  /*1090*/  ULEA UR7, UR8, UR5, 0x2 ;  /* 0x0000000508077291 */ /* 0x000fe4000f8e10ff */
[----:B------:R-:W-:Y:S01]  /*10a0*/  LEA R8, R6, UR5, 0x2 ;  /* 0x0000000506087c11 */ /* 0x000fe2000f8e10ff */
[----:B------:R-:W-:-:S04]  /*10b0*/  ULEA UR8, UR8, UR11, 0x2 ;  /* 0x0000000b08087291 */ /* 0x000fc8000f8e10ff */
[----:B------:R-:W1:Y:S04]  /*10c0*/  LDS R7, [R8] ;  /* 0x0000000008077984 */ /* 0x000e680000000800 */
[----:B------:R-:W2:Y:S04]  /*10d0*/  LDS R3, [UR7] ;  /* 0x00000007ff037984 */ /* 0x000ea80008000800 */
[----:B-1----:R-:W-:Y:S01]  /*10e0*/  STS [UR7], R7 ;  /* 0x00000007ff007988 */ /* 0x002fe20008000807 */
[----:B------:R-:W1:Y:S03]  /*10f0*/  LDCU UR7, c[0x0][0x3a0] ;  /* 0x00007400ff0777ac */ /* 0x000e660008000800 */
[----:B--2---:R-:W-:Y:S04]  /*1100*/  STS [R8], R3 ;  /* 0x0000000308007388 */ /* 0x004fe80000000800 */
[----:B------:R-:W2:Y:S04]  /*1110*/  LDS R6, [R5] ;  /* 0x0000000005067984 */ /* 0x000ea80000000800 */
[----:B------:R-:W3:Y:S01]  /*1120*/  LDS R4, [UR8] ;  /* 0x00000008ff047984 */ /* 0x000ee20008000800 */
[----:B-1----:R-:W-:-:S03]  /*1130*/  UISETP.NE.AND UP0, UPT, UR4, UR7, UPT ;  /* 0x000000070400728c */ /* 0x002fc6000bf05270 */
[----:B--2---:R1:W-:Y:S04]  /*1140*/  STS [UR8], R6 ;  /* 0x00000006ff007988 */ /* 0x0043e80008000808 */
[----:B---3--:R1:W-:Y:S02]  /*1150*/  STS [R5], R4 ;  /* 0x0000000405007388 */ /* 0x0083e40000000800 */
[----:B------:R-:W-:Y:S05]  /*1160*/  BRA.U UP0, `(.L_x_9) ;  /* 0xfffffff1003c7547 */ /* 0x000fea000b83ffff */
.L_x_3:
[----:B------:R-:W-:Y:S01]  /*1170*/  UISETP.GE.AND UP0, UPT, UR7, 0x1, UPT ;  /* 0x000000010700788c */ /* 0x000fe2000bf06270 */
[----:B------:R-:W-:-:S08]  /*1180*/  HFMA2 R19, -RZ, RZ, 0, 0 ;  /* 0x00000000ff137431 */ /* 0x000fd000000001ff */
[----:B------:R-:W-:Y:S05]  /*1190*/  BRA.U !UP0, `(.L_x_10) ;  /* 0x0000000508cc7547 */ /* 0x000fea000b800000 */
[----:B------:R-:W2:Y:S01]  /*11a0*/  LDS R0, [UR5] ;  /* 0x00000005ff007984 */ /* 0x000ea20008000800 */
[----:B------:R-:W-:Y:S01]  /*11b0*/  UISETP.GE.U32.AND UP1, UPT, UR7, 0x4, UPT ;  /* 0x000000040700788c */ /* 0x000fe2000bf26070 */
[----:B------:R-:W-:Y:S01]  /*11c0*/  IMAD.MOV.U32 R19, RZ, RZ, RZ ;  /* 0x000000ffff137224 */ /* 0x000fe200078e00ff */
[----:B------:R-:W-:Y:S01]  /*11d0*/  ULOP3.LUT UR8, UR7, 0x3, URZ, 0xc0, !UPT ;  /* 0x0000000307087892 */ /* 0x000fe2000f8ec0ff */
[----:B------:R-:W-:-:S03]  /*11e0*/  UMOV UR4, URZ ;  /* 0x000000ff00047c82 */ /* 0x000fc60008000000 */
[----:B------:R-:W-:-:S03]  /*11f0*/  UISETP.NE.AND UP0, UPT, UR8, URZ, UPT ;  /* 0x000000ff0800728c */ /* 0x000fc6000bf05270 */
[----:B------:R-:W-:Y:S08]  /*1200*/  BRA.U !UP1, `(.L_x_11) ;  /* 0x0000000109d07547 */ /* 0x000ff0000b800000 */
[----:B------:R-:W-:Y:S01]  /*1210*/  ULOP3.LUT UR4, UR7, 0x7ffffffc, URZ, 0xc0, !UPT ;  /* 0x7ffffffc07047892 */ /* 0x000fe2000f8ec0ff */
[----:B------:R-:W-:Y:S02]  /*1220*/  MOV R19, RZ ;  /* 0x000000ff00137202 */ /* 0x000fe40000000f00 */
[----:B------:R-:W-:Y:S01]  /*1230*/  UMOV UR7, UR5 ;  /* 0x0000000500077c82 */ /* 0x000fe20008000000 */
[----:B------:R-:W-:-:S12]  /*1240*/  UIADD3 UR9, UPT, UPT, -UR4, URZ, URZ ;  /* 0x000000ff04097290 */ /* 0x000fd8000fffe1ff */
.L_x_12:
[----:B-1-34-:R-:W2:Y:S01]  /*1250*/  LDS.128 R4, [UR7] ;  /* 0x00000007ff047984 */ /* 0x01aea20008000c00 */
[----:B------:R-:W-:Y:S02]  /*1260*/  HFMA2 R13, -RZ, RZ, 3.7421875, 0 ;  /* 0x437c0000ff0d7431 */ /* 0x000fe400000001ff */
[----:B------:R-:W-:Y:S01]  /*1270*/  IMAD.MOV.U32 R11, RZ, RZ, 0x3bbb989d ;  /* 0x3bbb989dff0b7424 */ /* 0x000fe200078e00ff */
[----:B------:R-:W-:-:S04]  /*1280*/  UIADD3 UR9, UPT, UPT, UR9, 0x4, URZ ;  /* 0x0000000409097890 */ /* 0x000fc8000fffe0ff */
[----:B------:R-:W-:Y:S01]  /*1290*/  UISETP.NE.AND UP1, UPT, UR9, URZ, UPT ;  /* 0x000000ff0900728c */ /* 0x000fe2000bf25270 */
[C---:B--2---:R-:W-:Y:S01]  /*12a0*/  FADD R4, -R0.reuse, R4 ;  /* 0x0000000400047221 */ /* 0x044fe20000000100 */
[C---:B------:R-:W-:Y:S01]  /*12b0*/  FADD R8, -R0.reuse, R5 ;  /* 0x0000000500087221 */ /* 0x040fe20000000100 */
[----:B------:R-:W-:Y:S02]  /*12c0*/  FADD R10, -R0, R6 ;  /* 0x00000006000a7221 */ /* 0x000fe40000000100 */
[-C--:B------:R-:W-:Y:S01]  /*12d0*/  FFMA.SAT R2, R4, R11.reuse, 0.5 ;  /* 0x3f00000004027423 */ /* 0x080fe2000000200b */
[-C--:B------:R-:W-:Y:S01]  /*12e0*/  FFMA.SAT R3, R8, R11.reuse, 0.5 ;  /* 0x3f00000008037423 */ /* 0x080fe2000000200b */
[----:B------:R-:W-:Y:S02]  /*12f0*/  FFMA.SAT R6, R10, R11, 0.5 ;  /* 0x3f0000000a067423 */ /* 0x000fe4000000200b */
[-C--:B------:R-:W-:Y:S01]  /*1300*/  FFMA.RM R2, R2, R13.reuse, 12582913 ;  /* 0x4b40000102027423 */ /* 0x080fe2000000400d */
[----:B------:R-:W-:-:S03]  /*1310*/  FFMA.RM R3, R3, R13, 12582913 ;  /* 0x4b40000103037423 */ /* 0x000fc6000000400d */
[----:B------:R-:W-:Y:S01]  /*1320*/  FADD R5, R2, -12583039 ;  /* 0xcb40007f02057421 */ /* 0x000fe20000000000 */
[C---:B------:R-:W-:Y:S01]  /*1330*/  FADD R9, R3.reuse, -12583039 ;  /* 0xcb40007f03097421 */ /* 0x040fe20000000000 */
[----:B------:R-:W-:Y:S02]  /*1340*/  SHF.L.U32 R3, R3, 0x17, RZ ;  /* 0x0000001703037819 */ /* 0x000fe400000006ff */
[----:B------:R-:W-:Y:S01]  /*1350*/  FFMA R5, R4, 1.4426950216293334961, -R5 ;  /* 0x3fb8aa3b04057823 */ /* 0x000fe20000000805 */
[----:B------:R-:W-:-:S03]  /*1360*/  FFMA R9, R8, 1.4426950216293334961, -R9 ;  /* 0x3fb8aa3b08097823 */ /* 0x000fc60000000809 */
[----:B------:R-:W-:Y:S01]  /*1370*/  FFMA R5, R4, 1.925963033500011079e-08, R5 ;  /* 0x32a5706004057823 */ /* 0x000fe20000000005 */
[----:B------:R-:W-:Y:S01]  /*1380*/  FADD R4, -R0, R7 ;  /* 0x0000000700047221 */ /* 0x000fe20000000100 */
[----:B------:R-:W-:Y:S01]  /*1390*/  FFMA.RM R7, R6, R13, 12582913 ;  /* 0x4b40000106077423 */ /* 0x000fe2000000400d */
[----:B------:R-:W-:Y:S02]  /*13a0*/  FFMA R9, R8, 1.925963033500011079e-08, R9 ;  /* 0x32a5706008097823 */ /* 0x000fe40000000009 */
[----:B------:R-:W-:Y:S01]  /*13b0*/  FFMA.SAT R6, R4, R11, 0.5 ;  /* 0x3f00000004067423 */ /* 0x000fe2000000200b */
[C---:B------:R-:W-:Y:S01]  /*13c0*/  FADD R11, R7.reuse, -12583039 ;  /* 0xcb40007f070b7421 */ /* 0x040fe20000000000 */
[----:B------:R-:W1:Y:S01]  /*13d0*/  MUFU.EX2 R5, R5 ;  /* 0x0000000500057308 */ /* 0x000e620000000800 */
[----:B------:R-:W-:Y:S02]  /*13e0*/  IMAD.SHL.U32 R7, R7, 0x800000, RZ ;  /* 0x0080000007077824 */ /* 0x000fe400078e00ff */
[----:B------:R-:W-:Y:S01]  /*13f0*/  FFMA.RM R12, R6, R13, 12582913 ;  /* 0x4b400001060c7423 */ /* 0x000fe2000000400d */
[----:B------:R-:W-:-:S03]  /*1400*/  FFMA R11, R10, 1.4426950216293334961, -R11 ;  /* 0x3fb8aa3b0a0b7823 */ /* 0x000fc6000000080b */
[----:B------:R-:W-:Y:S01]  /*1410*/  FADD R13, R12, -12583039 ;  /* 0xcb40007f0c0d7421 */ /* 0x000fe20000000000 */
[----:B------:R-:W-:Y:S01]  /*1420*/  FFMA R11, R10, 1.925963033500011079e-08, R11 ;  /* 0x32a570600a0b7823 */ /* 0x000fe2000000000b */
[----:B------:R-:W2:Y:S01]  /*1430*/  MUFU.EX2 R6, R9 ;  /* 0x0000000900067308 */ /* 0x000ea20000000800 */
[----:B------:R-:W-:Y:S01]  /*1440*/  SHF.L.U32 R12, R12, 0x17, RZ ;  /* 0x000000170c0c7819 */ /* 0x000fe200000006ff */
[----:B------:R-:W-:-:S04]  /*1450*/  FFMA R13, R4, 1.4426950216293334961, -R13 ;  /* 0x3fb8aa3b040d7823 */ /* 0x000fc8000000080d */
[----:B------:R-:W-:Y:S01]  /*1460*/  FFMA R13, R4, 1.925963033500011079e-08, R13 ;  /* 0x32a57060040d7823 */ /* 0x000fe2000000000d */
[----:B------:R-:W-:Y:S01]  /*1470*/  IMAD.SHL.U32 R4, R2, 0x800000, RZ ;  /* 0x0080000002047824 */ /* 0x000fe200078e00ff */
[----:B------:R-:W3:Y:S03]  /*1480*/  MUFU.EX2 R8, R11 ;  /* 0x0000000b00087308 */ /* 0x000ee60000000800 */
[----:B-1----:R-:W-:-:S04]  /*1490*/  FMUL R4, R4, R5 ;  /* 0x0000000504047220 */ /* 0x002fc80000400000 */
[----:B------:R-:W-:Y:S01]  /*14a0*/  FADD R2, R4, R19 ;  /* 0x0000001304027221 */ /* 0x000fe20000000000 */
[----:B------:R-:W1:Y:S01]  /*14b0*/  MUFU.EX2 R13, R13 ;  /* 0x0000000d000d7308 */ /* 0x000e620000000800 */
[----:B--2---:R-:W-:-:S04]  /*14c0*/  FMUL R5, R3, R6 ;  /* 0x0000000603057220 */ /* 0x004fc80000400000 */
[----:B------:R-:W-:Y:S01]  /*14d0*/  FADD R3, R2, R5 ;  /* 0x0000000502037221 */ /* 0x000fe20000000000 */
[----:B---3--:R-:W-:-:S04]  /*14e0*/  FMUL R6, R7, R8 ;  /* 0x0000000807067220 */ /* 0x008fc80000400000 */
[----:B------:R-:W-:Y:S01]  /*14f0*/  FADD R2, R3, R6 ;  /* 0x0000000603027221 */ /* 0x000fe20000000000 */
[----:B-1----:R-:W-:-:S04]  /*1500*/  FMUL R7, R12, R13 ;  /* 0x0000000d0c077220 */ /* 0x002fc80000400000 */
[----:B------:R-:W-:Y:S01]  /*1510*/  FADD R19, R2, R7 ;  /* 0x0000000702137221 */ /* 0x000fe20000000000 */
[----:B------:R4:W-:Y:S01]  /*1520*/  STS.128 [UR7], R4 ;  /* 0x00000004ff007988 */ /* 0x0009e20008000c07 */
[----:B------:R-:W-:Y:S01]  /*1530*/  UIADD3 UR7, UPT, UPT, UR7, 0x10, URZ ;  /* 0x0000001007077890 */ /* 0x000fe2000fffe0ff */
[----:B------:R-:W-:Y:S11]  /*1540*/  BRA.U UP1, `(.L_x_12) ;  /* 0xfffffffd01407547 */ /* 0x000ff6000b83ffff */
.L_x_11:
[----:B------:R-:W-:Y:S05]  /*1550*/  BRA.U !UP0, `(.L_x_10) ;  /* 0x0000000108dc7547 */ /* 0x000fea000b800000 */
[----:B------:R-:W5:Y:S01]  /*1560*/  LDCU UR7, c[0x0][0x3a0] ;  /* 0x00007400ff0777ac */ /* 0x000f620008000800 */
[----:B------:R-:W-:Y:S02]  /*1570*/  UISETP.NE.AND UP0, UPT, UR8, 0x1, UPT ;  /* 0x000000010800788c */ /* 0x000fe4000bf05270 */
[----:B-----5:R-:W-:-:S04]  /*1580*/  ULOP3.LUT UR7, UR7, 0x1, URZ, 0xc0, !UPT ;  /* 0x0000000107077892 */ /* 0x020fc8000f8ec0ff */
[----:B------:R-:W-:-:S03]  /*1590*/  UISETP.NE.U32.AND UP1, UPT, UR7, 0x1, UPT ;  /* 0x000000010700788c */ /* 0x000fc6000bf25070 */
[----:B------:R-:W-:Y:S08]  /*15a0*/  BRA.U !UP0, `(.L_x_13) ;  /* 0x00000001087c7547 */ /* 0x000ff0000b800000 */
[----:B------:R-:W5:Y:S01]  /*15b0*/  S2UR UR8, SR_CgaCtaId ;  /* 0x00000000000879c3 */ /* 0x000f620000008800 */
[----:B------:R-:W-:Y:S01]  /*15c0*/  UMOV UR7, 0x400 ;  /* 0x0000040000077882 */ /* 0x000fe20000000000 */
[----:B-1--4-:R-:W-:Y:S01]  /*15d0*/  IMAD.MOV.U32 R6, RZ, RZ, 0x3bbb989d ;  /* 0x3bbb989dff067424 */ /* 0x012fe200078e00ff */
[----:B------:R-:W-:Y:S01]  /*15e0*/  MOV R7, 0x437c0000 ;  /* 0x437c000000077802 */ /* 0x000fe20000000f00 */
[----:B-----5:R-:W-:-:S04]  /*15f0*/  ULEA UR7, UR8, UR7, 0x18 ;  /* 0x0000000708077291 */ /* 0x020fc8000f8ec0ff */
[----:B------:R-:W-:Y:S02]  /*1600*/  ULEA UR7, UR4, UR7, 0x2 ;  /* 0x0000000704077291 */ /* 0x000fe4000f8e10ff */
[----:B------:R-:W-:-:S07]  /*1610*/  UIADD3 UR4, UPT, UPT, UR4, 0x2, URZ ;  /* 0x0000000204047890 */ /* 0x000fce000fffe0ff */
[----:B------:R-:W2:Y:S04]  /*1620*/  LDS R3, [UR7] ;  /* 0x00000007ff037984 */ /* 0x000ea80008000800 */
[----:B---3--:R-:W1:Y:S01]  /*1630*/  LDS R5, [UR7+0x4] ;  /* 0x00000407ff057984 */ /* 0x008e620008000800 */
[C---:B--2---:R-:W-:Y:S01]  /*1640*/  FADD R3, -R0.reuse, R3 ;  /* 0x0000000300037221 */ /* 0x044fe20000000100 */
[----:B-1----:R-:W-:-:S03]  /*1650*/  FADD R5, -R0, R5 ;  /* 0x0000000500057221 */ /* 0x002fc60000000100 */
[-C--:B------:R-:W-:Y:S01]  /*1660*/  FFMA.SAT R2, R3, R6.reuse, 0.5 ;  /* 0x3f00000003027423 */ /* 0x080fe20000002006 */
[----:B------:R-:W-:-:S03]  /*1670*/  FFMA.SAT R6, R5, R6, 0.5 ;  /* 0x3f00000005067423 */ /* 0x000fc60000002006 */
[-C--:B------:R-:W-:Y:S01]  /*1680*/  FFMA.RM R2, R2, R7.reuse, 12582913 ;  /* 0x4b40000102027423 */ /* 0x080fe20000004007 */
[----:B------:R-:W-:-:S03]  /*1690*/  FFMA.RM R6, R6, R7, 12582913 ;  /* 0x4b40000106067423 */ /* 0x000fc60000004007 */
[C---:B------:R-:W-:Y:S01]  /*16a0*/  FADD R4, R2.reuse, -12583039 ;  /* 0xcb40007f02047421 */ /* 0x040fe20000000000 */
[----:B------:R-:W-:Y:S02]  /*16b0*/  IMAD.SHL.U32 R2, R2, 0x800000, RZ ;  /* 0x0080000002027824 */ /* 0x000fe400078e00ff */
[C---:B------:R-:W-:Y:S01]  /*16c0*/  FADD R8, R6.reuse, -12583039 ;  /* 0xcb40007f06087421 */ /* 0x040fe20000000000 */
[----:B------:R-:W-:Y:S01]  /*16d0*/  FFMA R4, R3, 1.4426950216293334961, -R4 ;  /* 0x3fb8aa3b03047823 */ /* 0x000fe20000000804 */
[----:B------:R-:W-:Y:S02]  /*16e0*/  SHF.L.U32 R6, R6, 0x17, RZ ;  /* 0x0000001706067819 */ /* 0x000fe400000006ff */
[----:B------:R-:W-:Y:S01]  /*16f0*/  FFMA R8, R5, 1.4426950216293334961, -R8 ;  /* 0x3fb8aa3b05087823 */ /* 0x000fe20000000808 */
[----:B------:R-:W-:-:S03]  /*1700*/  FFMA R4, R3, 1.925963033500011079e-08, R4 ;  /* 0x32a5706003047823 */ /* 0x000fc60000000004 */
[----:B------:R-:W-:Y:S01]  /*1710*/  FFMA R8, R5, 1.925963033500011079e-08, R8 ;  /* 0x32a5706005087823 */ /* 0x000fe20000000008 */
[----:B------:R-:W1:Y:S08]  /*1720*/  MUFU.EX2 R3, R4 ;  /* 0x0000000400037308 */ /* 0x000e700000000800 */
[----:B------:R-:W2:Y:S01]  /*1730*/  MUFU.EX2 R5, R8 ;  /* 0x0000000800057308 */ /* 0x000ea20000000800 */
[----:B-1----:R-:W-:-:S04]  /*1740*/  FMUL R2, R2, R3 ;  /* 0x0000000302027220 */ /* 0x002fc80000400000 */
[----:B------:R-:W-:Y:S01]  /*1750*/  FADD R19, R19, R2 ;  /* 0x0000000213137221 */ /* 0x000fe20000000000 */
[----:B------:R1:W-:Y:S01]  /*1760*/  STS [UR7], R2 ;  /* 0x00000002ff007988 */ /* 0x0003e20008000807 */
[----:B--2---:R-:W-:-:S04]  /*1770*/  FMUL R6, R6, R5 ;  /* 0x0000000506067220 */ /* 0x004fc80000400000 */
[----:B------:R-:W-:Y:S01]  /*1780*/  FADD R19, R19, R6 ;  /* 0x0000000613137221 */ /* 0x000fe20000000000 */
[----:B------:R1:W-:Y:S06]  /*1790*/  STS [UR7+0x4], R6 ;  /* 0x00000406ff007988 */ /* 0x0003ec0008000807 */
.L_x_13:
[----:B------:R-:W-:Y:S05]  /*17a0*/  BRA.U UP1, `(.L_x_10) ;  /* 0x0000000101487547 */ /* 0x000fea000b800000 */
[----:B------:R-:W5:Y:S01]  /*17b0*/  S2UR UR8, SR_CgaCtaId ;  /* 0x00000000000879c3 */ /* 0x000f620000008800 */
[----:B------:R-:W-:Y:S01]  /*17c0*/  UMOV UR7, 0x400 ;  /* 0x0000040000077882 */ /* 0x000fe20000000000 */
[----:B-1-34-:R-:W-:Y:S02]  /*17d0*/  HFMA2 R5, -RZ, RZ, 3.7421875, 0 ;  /* 0x437c0000ff057431 */ /* 0x01afe400000001ff */
[----:B------:R-:W-:Y:S01]  /*17e0*/  IMAD.MOV.U32 R2, RZ, RZ, 0x3bbb989d ;  /* 0x3bbb989dff027424 */ /* 0x000fe200078e00ff */
[----:B-----5:R-:W-:-:S04]  /*17f0*/  ULEA UR7, UR8, UR7, 0x18 ;  /* 0x0000000708077291 */ /* 0x020fc8000f8ec0ff */
[----:B------:R-:W-:-:S09]  /*1800*/  ULEA UR4, UR4, UR7, 0x2 ;  /* 0x0000000704047291 */ /* 0x000fd2000f8e10ff */
[----:B------:R-:W2:Y:S02]  /*1810*/  LDS R3, [UR4] ;  /* 0x00000004ff037984 */ /* 0x000ea40008000800 */
[----:B--2---:R-:W-:-:S04]  /*1820*/  FADD R3, -R0, R3 ;  /* 0x0000000300037221 */ /* 0x004fc80000000100 */
[----:B------:R-:W-:-:S04]  /*1830*/  FFMA.SAT R0, R3, R2, 0.5 ;  /* 0x3f00000003007423 */ /* 0x000fc80000002002 */
[----:B------:R-:W-:-:S04]  /*1840*/  FFMA.RM R0, R0, R5, 12582913 ;  /* 0x4b40000100007423 */ /* 0x000fc80000004005 */
[C---:B------:R-:W-:Y:S01]  /*1850*/  FADD R2, R0.reuse, -12583039 ;  /* 0xcb40007f00027421 */ /* 0x040fe20000000000 */
[----:B------:R-:W-:-:S03]  /*1860*/  IMAD.SHL.U32 R0, R0, 0x800000, RZ ;  /* 0x0080000000007824 */ /* 0x000fc600078e00ff */
[----:B------:R-:W-:-:S04]  /*1870*/  FFMA R2, R3, 1.4426950216293334961, -R2 ;  /* 0x3fb8aa3b03027823 */ /* 0x000fc80000000802 */
[----:B------:R-:W-:-:S04]  /*1880*/  FFMA R2, R3, 1.925963033500011079e-08, R2 ;  /* 0x32a5706003027823 */ /* 0x000fc80000000002 */
[----:B------:R-:W1:Y:S02]  /*1890*/  MUFU.EX2 R3, R2 ;  /* 0x0000000200037308 */ /* 0x000e640000000800 */
[----:B-1----:R-:W-:-:S04]  /*18a0*/  FMUL R0, R0, R3 ;  /* 0x0000000300007220 */ /* 0x002fc80000400000 */
[----:B------:R-:W-:Y:S01]  /*18b0*/  FADD R19, R19, R0 ;  /* 0x0000000013137221 */ /* 0x000fe20000000000 */
[----:B------:R1:W-:Y:S06]  /*18c0*/  STS [UR4], R0 ;  /* 0x00000000ff007988 */ /* 0x0003ec0008000804 */
.L_x_10:
[----:B-12---:R-:W1:Y:S02]  /*18d0*/  LDC R0, c[0x0][0x3a0] ;  /* 0x0000e800ff007b82 */ /* 0x006e640000000800 */
[----:B-1----:R-:W-:-:S13]  /*18e0*/  ISETP.GE.AND P0, PT, R0, 0x1, PT ;  /* 0x000000010000780c */ /* 0x002fda0003f06270 */
[----:B0-----:R-:W-:Y:S05]  /*18f0*/  @!P0 EXIT ;  /* 0x000000000000894d */ /* 0x001fea0003800000 */
[C---:B------:R-:W-:Y:S02]  /*1900*/  ISETP.GE.U32.AND P0, PT, R0.reuse, 0x8, PT ;  /* 0x000000080000780c */ /* 0x040fe40003f06070 */
[----:B------:R-:W-:Y:S02]  /*1910*/  LOP3.LUT R26, R0, 0x7, RZ, 0xc0, !PT ;  /* 0x00000007001a7812 */ /* 0x000fe400078ec0ff */
[----:B------:R-:W-:-:S09]  /*1920*/  MOV R2, RZ ;  /* 0x000000ff00027202 */ /* 0x000fd20000000f00 */
[----:B------:R-:W-:Y:S05]  /*1930*/  @!P0 BRA `(.L_x_14) ;  /* 0x0000000400c48947 */ /* 0x000fea0003800000 */
[----:B------:R-:W-:Y:S01]  /*1940*/  LOP3.LUT R2, R0, 0x7ffffff8, RZ, 0xc0, !PT ;  /* 0x7ffffff800027812 */ /* 0x000fe200078ec0ff */
[----:B------:R-:W-:-:S04]  /*1950*/  UIADD3 UR4, UPT, UPT, UR6, 0x10, URZ ;  /* 0x0000001006047890 */ /* 0x000fc8000fffe0ff */
[----:B------:R-:W-:-:S08]  /*1960*/  IMAD.MOV R16, RZ, RZ, -R2 ;  /* 0x000000ffff107224 */ /* 0x000fd000078e0a02 */
.L_x_23:
[----:B---34-:R-:W0:Y:S01]  /*1970*/  LDS.128 R4, [UR4+-0x10] ;  /* 0xfffff004ff047984 */ /* 0x018e220008000c00 */
[----:B------:R-:W1:Y:S02]  /*1980*/  MUFU.RCP R0, R19 ;  /* 0x0000001300007308 */ /* 0x000e640000001000 */
[----:B-1----:R-:W-:-:S04]  /*1990*/  FFMA R3, R0, -R19, 1 ;  /* 0x3f80000000037423 */ /* 0x002fc80000000813 */
[----:B------:R-:W-:Y:S02]  /*19a0*/  FFMA R3, R0, R3, R0 ;  /* 0x0000000300037223 */ /* 0x000fe40000000000 */
[----:B0-----:R-:W0:Y:S02]  /*19b0*/  FCHK P0, R4, R19 ;  /* 0x0000001304007302 */ /* 0x001e240000000000 */
[----:B------:R-:W-:-:S04]  /*19c0*/  FFMA R8, R4, R3, RZ ;  /* 0x0000000304087223 */ /* 0x000fc800000000ff */
[----:B------:R-:W-:-:S04]  /*19d0*/  FFMA R0, R8, -R19, R4 ;  /* 0x8000001308007223 */ /* 0x000fc80000000004 */
[----:B------:R-:W-:Y:S01]  /*19e0*/  FFMA R8, R3, R0, R8 ;  /* 0x0000000003087223 */ /* 0x000fe20000000008 */
[----:B0-----:R-:W-:Y:S06]  /*19f0*/  @!P0 BRA `(.L_x_15) ;  /* 0x0000000000108947 */ /* 0x001fec0003800000 */
[----:B------:R-:W-:Y:S02]  /*1a00*/  MOV R3, R19 ;  /* 0x0000001300037202 */ /* 0x000fe40000000f00 */
[----:B------:R-:W-:-:S07]  /*1a10*/  MOV R18, 0x1a30 ;  /* 0x00001a3000127802 */ /* 0x000fce0000000f00 */
[----:B------:R-:W-:Y:S05]  /*1a20*/  CALL.REL.NOINC `($__internal_0_$__cuda_sm3x_div_rn_noftz_f32_slowpath) ;  /* 0x00000014005c7944 */ /* 0x000fea0003c00000 */
[----:B------:R-:W-:-:S07]  /*1a30*/  IMAD.MOV.U32 R8, RZ, RZ, R0 ;  /* 0x000000ffff087224 */ /* 0x000fce00078e0000 */
.L_x_15:
[----:B------:R-:W0:Y:S08]  /*1a40*/  MUFU.RCP R0, R19 ;  /* 0x0000001300007308 */ /* 0x000e300000001000 */
[----:B------:R-:W1:Y:S01]  /*1a50*/  FCHK P0, R5, R19 ;  /* 0x0000001305007302 */ /* 0x000e620000000000 */
[----:B0-----:R-:W-:-:S04]  /*1a60*/  FFMA R3, R0, -R19, 1 ;  /* 0x3f80000000037423 */ /* 0x001fc80000000813 */
[----:B------:R-:W-:-:S04]  /*1a70*/  FFMA R3, R0, R3, R0 ;  /* 0x0000000300037223 */ /* 0x000fc80000000000 */
[----:B------:R-:W-:-:S04]  /*1a80*/  FFMA R0, R5, R3, RZ ;  /* 0x0000000305007223 */ /* 0x000fc800000000ff */
[----:B------:R-:W-:-:S04]  /*1a90*/  FFMA R9, R0, -R19, R5 ;  /* 0x8000001300097223 */ /* 0x000fc80000000005 */
[----:B------:R-:W-:Y:S01]  /*1aa0*/  FFMA R9, R3, R9, R0 ;  /* 0x0000000903097223 */ /* 0x000fe20000000000 */
[----:B-1----:R-:W-:Y:S06]  /*1ab0*/  @!P0 BRA `(.L_x_16) ;  /* 0x0000000000148947 */ /* 0x002fec0003800000 */
[----:B------:R-:W-:Y:S01]  /*1ac0*/  MOV R4, R5 ;  /* 0x0000000500047202 */ /* 0x000fe20000000f00 */
[----:B------:R-:W-:Y:S01]  /*1ad0*/  IMAD.MOV.U32 R3, RZ, RZ, R19 ;  /* 0x000000ffff037224 */ /* 0x000fe200078e0013 */
[----:B------:R-:W-:-:S07]  /*1ae0*/  MOV R18, 0x1b00 ;  /* 0x00001b0000127802 */ /* 0x000fce0000000f00 */
[----:B------:R-:W-:Y:S05]  /*1af0*/  CALL.REL.NOINC `($__internal_0_$__cuda_sm3x_div_rn_noftz_f32_slowpath) ;  /* 0x0000001400287944 */ /* 0x000fea0003c00000 */
[----:B------:R-:W-:-:S07]  /*1b00*/  MOV R9, R0 ;  /* 0x0000000000097202 */ /* 0x000fce0000000f00 */
.L_x_16:
        /* <DEDUP_REMOVED lines=8> */
[----:B------:R-:W-:Y:S01]  /*1b90*/  IMAD.MOV.U32 R4, RZ, RZ, R6 ;  /* 0x000000ffff047224 */ /* 0x000fe200078e0006 */
[----:B------:R-:W-:Y:S02]  /*1ba0*/  MOV R3, R19 ;  /* 0x0000001300037202 */ /* 0x000fe40000000f00 */
[----:B------:R-:W-:-:S07]  /*1bb0*/  MOV R18, 0x1bd0 ;  /* 0x00001bd000127802 */ /* 0x000fce0000000f00 */
[----:B------:R-:W-:Y:S05]  /*1bc0*/  CALL.REL.NOINC `($__internal_0_$__cuda_sm3x_div_rn_noftz_f32_slowpath) ;  /* 0x0000001000f47944 */ /* 0x000fea0003c00000 */
[----:B------:R-:W-:-:S07]  /*1bd0*/  IMAD.MOV.U32 R10, RZ, RZ, R0 ;  /* 0x000000ffff0a7224 */ /* 0x000fce00078e0000 */
.L_x_17:
        /* <DEDUP_REMOVED lines=13> */
.L_x_18:
[----:B------:R-:W0:Y:S01]  /*1cb0*/  LDS.128 R4, [UR4] ;  /* 0x00000004ff047984 */ /* 0x000e220008000c00 */
[----:B------:R-:W1:Y:S03]  /*1cc0*/  MUFU.RCP R0, R19 ;  /* 0x0000001300007308 */ /* 0x000e660000001000 */
[----:B------:R2:W-:Y:S01]  /*1cd0*/  STS.128 [UR4+-0x10], R8 ;  /* 0xfffff008ff007988 */ /* 0x0005e20008000c04 */
[----:B-1----:R-:W-:-:S04]  /*1ce0*/  FFMA R3, R0, -R19, 1 ;  /* 0x3f80000000037423 */ /* 0x002fc80000000813 */
[----:B------:R-:W-:Y:S01]  /*1cf0*/  FFMA R3, R0, R3, R0 ;  /* 0x0000000300037223 */ /* 0x000fe20000000000 */
[----:B0-----:R-:W0:Y:S03]  /*1d00*/  FCHK P0, R4, R19 ;  /* 0x0000001304007302 */ /* 0x001e260000000000 */
[----:B------:R-:W-:-:S04]  /*1d10*/  FFMA R13, R3, R4, RZ ;  /* 0x00000004030d7223 */ /* 0x000fc800000000ff */
[----:B------:R-:W-:-:S04]  /*1d20*/  FFMA R12, R13, -R19, R4 ;  /* 0x800000130d0c7223 */ /* 0x000fc80000000004 */
[----:B------:R-:W-:Y:S01]  /*1d30*/  FFMA R12, R3, R12, R13 ;  /* 0x0000000c030c7223 */ /* 0x000fe2000000000d */
[----:B0-2---:R-:W-:Y:S06]  /*1d40*/  @!P0 BRA `(.L_x_19) ;  /* 0x0000000000108947 */ /* 0x005fec0003800000 */
[----:B------:R-:W-:Y:S01]  /*1d50*/  IMAD.MOV.U32 R3, RZ, RZ, R19 ;  /* 0x000000ffff037224 */ /* 0x000fe200078e0013 */
[----:B------:R-:W-:-:S07]  /*1d60*/  MOV R18, 0x1d80 ;  /* 0x00001d8000127802 */ /* 0x000fce0000000f00 */
[----:B------:R-:W-:Y:S05]  /*1d70*/  CALL.REL.NOINC `($__internal_0_$__cuda_sm3x_div_rn_noftz_f32_slowpath) ;  /* 0x0000001000887944 */ /* 0x000fea0003c00000 */
[----:B------:R-:W-:-:S07]  /*1d80*/  MOV R12, R0 ;  /* 0x00000000000c7202 */ /* 0x000fce0000000f00 */
.L_x_19:
        /* <DEDUP_REMOVED lines=13> */
.L_x_20:
        /* <DEDUP_REMOVED lines=13> */
.L_x_21:
        /* <DEDUP_REMOVED lines=13> */
.L_x_22:
[----:B------:R-:W-:Y:S01]  /*2000*/  IADD3 R16, PT, PT, R16, 0x8, RZ ;  /* 0x0000000810107810 */ /* 0x000fe20007ffe0ff */
[----:B------:R0:W-:Y:S01]  /*2010*/  STS.128 [UR4], R12 ;  /* 0x0000000cff007988 */ /* 0x0001e20008000c04 */
[----:B------:R-:W-:Y:S02]  /*2020*/  UIADD3 UR4, UPT, UPT, UR4, 0x20, URZ ;  /* 0x0000002004047890 */ /* 0x000fe4000fffe0ff */
[----:B------:R-:W-:-:S13]  /*2030*/  ISETP.NE.AND P0, PT, R16, RZ, PT ;  /* 0x000000ff1000720c */ /* 0x000fda0003f05270 */
[----:B0-----:R-:W-:Y:S05]  /*2040*/  @P0 BRA `(.L_x_23) ;  /* 0xfffffff800480947 */ /* 0x001fea000383ffff */
.L_x_14:
[----:B------:R-:W-:-:S13]  /*2050*/  ISETP.NE.AND P0, PT, R26, RZ, PT ;  /* 0x000000ff1a00720c */ /* 0x000fda0003f05270 */
[----:B------:R-:W-:Y:S05]  /*2060*/  @!P0 BRA `(.L_x_24) ;  /* 0x0000000400e08947 */ /* 0x000fea0003800000 */
[----:B------:R-:W0:Y:S01]  /*2070*/  LDCU UR4, c[0x0][0x3a0] ;  /* 0x00007400ff0477ac */ /* 0x000e220008000800 */
[----:B------:R-:W-:Y:S01]  /*2080*/  ISETP.GE.U32.AND P0, PT, R26, 0x4, PT ;  /* 0x000000041a00780c */ /* 0x000fe20003f06070 */
[----:B0-----:R-:W-:-:S12]  /*2090*/  ULOP3.LUT UR4, UR4, 0x3, URZ, 0xc0, !UPT ;  /* 0x0000000304047892 */ /* 0x001fd8000f8ec0ff */
[----:B------:R-:W-:Y:S05]  /*20a0*/  @!P0 BRA `(.L_x_25) ;  /* 0x0000000000f48947 */ /* 0x000fea0003800000 */
[----:B---34-:R-:W-:Y:S01]  /*20b0*/  LEA R5, R2, UR6, 0x2 ;  /* 0x0000000602057c11 */ /* 0x018fe2000f8e10ff */
[----:B------:R-:W0:Y:S04]  /*20c0*/  MUFU.RCP R0, R19 ;  /* 0x0000001300007308 */ /* 0x000e280000001000 */
[----:B------:R-:W1:Y:S01]  /*20d0*/  LDS R6, [R5] ;  /* 0x0000000005067984 */ /* 0x000e620000000800 */
[----:B0-----:R-:W-:-:S04]  /*20e0*/  FFMA R3, R0, -R19, 1 ;  /* 0x3f80000000037423 */ /* 0x001fc80000000813 */
[----:B------:R-:W-:Y:S01]  /*20f0*/  FFMA R0, R0, R3, R0 ;  /* 0x0000000300007223 */ /* 0x000fe20000000000 */
[----:B-1----:R-:W0:Y:S03]  /*2100*/  FCHK P0, R6, R19 ;  /* 0x0000001306007302 */ /* 0x002e260000000000 */
[----:B------:R-:W-:-:S04]  /*2110*/  FFMA R3, R0, R6, RZ ;  /* 0x0000000600037223 */ /* 0x000fc800000000ff */
[----:B------:R-:W-:-:S04]  /*2120*/  FFMA R4, R3, -R19, R6 ;  /* 0x8000001303047223 */ /* 0x000fc80000000006 */
[----:B------:R-:W-:Y:S01]  /*2130*/  FFMA R4, R0, R4, R3 ;  /* 0x0000000400047223 */ /* 0x000fe20000000003 */
[----:B0-----:R-:W-:Y:S06]  /*2140*/  @!P0 BRA `(.L_x_26) ;  /* 0x0000000000148947 */ /* 0x001fec0003800000 */
[----:B------:R-:W-:Y:S01]  /*2150*/  IMAD.MOV.U32 R4, RZ, RZ, R6 ;  /* 0x000000ffff047224 */ /* 0x000fe200078e0006 */
[----:B------:R-:W-:Y:S02]  /*2160*/  MOV R3, R19 ;  /* 0x0000001300037202 */ /* 0x000fe40000000f00 */
[----:B------:R-:W-:-:S07]  /*2170*/  MOV R18, 0x2190 ;  /* 0x0000219000127802 */ /* 0x000fce0000000f00 */
[----:B------:R-:W-:Y:S05]  /*2180*/  CALL.REL.NOINC `($__internal_0_$__cuda_sm3x_div_rn_noftz_f32_slowpath) ;  /* 0x0000000c00847944 */ /* 0x000fea0003c00000 */
[----:B------:R-:W-:-:S07]  /*2190*/  IMAD.MOV.U32 R4, RZ, RZ, R0 ;  /* 0x000000ffff047224 */ /* 0x000fce00078e0000 */
.L_x_26:
[----:B------:R-:W0:Y:S01]  /*21a0*/  LDS R8, [R5+0x4] ;  /* 0x0000040005087984 */ /* 0x000e220000000800 */
[----:B------:R-:W1:Y:S03]  /*21b0*/  MUFU.RCP R0, R19 ;  /* 0x0000001300007308 */ /* 0x000e660000001000 */
[----:B------:R2:W-:Y:S01]  /*21c0*/  STS [R5], R4 ;  /* 0x0000000405007388 */ /* 0x0005e20000000800 */
[----:B-1----:R-:W-:-:S04]  /*21d0*/  FFMA R3, R0, -R19, 1 ;  /* 0x3f80000000037423 */ /* 0x002fc80000000813 */
[----:B------:R-:W-:Y:S01]  /*21e0*/  FFMA R0, R0, R3, R0 ;  /* 0x0000000300007223 */ /* 0x000fe20000000000 */
[----:B0-----:R-:W0:Y:S03]  /*21f0*/  FCHK P0, R8, R19 ;  /* 0x0000001308007302 */ /* 0x001e260000000000 */
[----:B------:R-:W-:-:S04]  /*2200*/  FFMA R3, R0, R8, RZ ;  /* 0x0000000800037223 */ /* 0x000fc800000000ff */
[----:B------:R-:W-:-:S04]  /*2210*/  FFMA R6, R3, -R19, R8 ;  /* 0x8000001303067223 */ /* 0x000fc80000000008 */
[----:B------:R-:W-:Y:S01]  /*2220*/  FFMA R6, R0, R6, R3 ;  /* 0x0000000600067223 */ /* 0x000fe20000000003 */
[----:B0-2---:R-:W-:Y:S06]  /*2230*/  @!P0 BRA `(.L_x_27) ;  /* 0x0000000000148947 */ /* 0x005fec0003800000 */
[----:B------:R-:W-:Y:S01]  /*2240*/  MOV R4, R8 ;  /* 0x0000000800047202 */ /* 0x000fe20000000f00 */
[----:B------:R-:W-:Y:S01]  /*2250*/  IMAD.MOV.U32 R3, RZ, RZ, R19 ;  /* 0x000000ffff037224 */ /* 0x000fe200078e0013 */
[----:B------:R-:W-:-:S07]  /*2260*/  MOV R18, 0x2280 ;  /* 0x0000228000127802 */ /* 0x000fce0000000f00 */
[----:B------:R-:W-:Y:S05]  /*2270*/  CALL.REL.NOINC `($__internal_0_$__cuda_sm3x_div_rn_noftz_f32_slowpath) ;  /* 0x0000000c00487944 */ /* 0x000fea0003c00000 */
[----:B------:R-:W-:-:S07]  /*2280*/  MOV R6, R0 ;  /* 0x0000000000067202 */ /* 0x000fce0000000f00 */
.L_x_27:
[----:B------:R-:W0:Y:S01]  /*2290*/  LDS R8, [R5+0x8] ;  /* 0x0000080005087984 */ /* 0x000e220000000800 */
[----:B------:R-:W1:Y:S03]  /*22a0*/  MUFU.RCP R0, R19 ;  /* 0x0000001300007308 */ /* 0x000e660000001000 */
[----:B------:R2:W-:Y:S01]  /*22b0*/  STS [R5+0x4], R6 ;  /* 0x0000040605007388 */ /* 0x0005e20000000800 */
        /* <DEDUP_REMOVED lines=8> */
[----:B------:R-:W-:Y:S02]  /*2340*/  MOV R3, R19 ;  /* 0x0000001300037202 */ /* 0x000fe40000000f00 */
[----:B------:R-:W-:-:S07]  /*2350*/  MOV R18, 0x2370 ;  /* 0x0000237000127802 */ /* 0x000fce0000000f00 */
[----:B------:R-:W-:Y:S05]  /*2360*/  CALL.REL.NOINC `($__internal_0_$__cuda_sm3x_div_rn_noftz_f32_slowpath) ;  /* 0x0000000c000c7944 */ /* 0x000fea0003c00000 */
[----:B------:R-:W-:-:S07]  /*2370*/  IMAD.MOV.U32 R4, RZ, RZ, R0 ;  /* 0x000000ffff047224 */ /* 0x000fce00078e0000 */
.L_x_28:
        /* <DEDUP_REMOVED lines=14> */
.L_x_29:
[----:B------:R0:W-:Y:S01]  /*2460*/  STS [R5+0xc], R0 ;  /* 0x00000c0005007388 */ /* 0x0001e20000000800 */
[----:B------:R-:W-:-:S07]  /*2470*/  IADD3 R2, PT, PT, R2, 0x4, RZ ;  /* 0x0000000402027810 */ /* 0x000fce0007ffe0ff */
.L_x_25:
[----:B------:R-:W-:-:S09]  /*2480*/  UISETP.NE.AND UP0, UPT, UR4, URZ, UPT ;  /* 0x000000ff0400728c */ /* 0x000fd2000bf05270 */
[----:B------:R-:W-:Y:S05]  /*2490*/  BRA.U !UP0, `(.L_x_24) ;  /* 0x0000000108d47547 */ /* 0x000fea000b800000 */
[----:B------:R-:W-:-:S09]  /*24a0*/  UISETP.NE.AND UP0, UPT, UR4, 0x1, UPT ;  /* 0x000000010400788c */ /* 0x000fd2000bf05270 */
[----:B------:R-:W-:Y:S05]  /*24b0*/  BRA.U !UP0, `(.L_x_30) ;  /* 0x00000001087c7547 */ /* 0x000fea000b800000 */
[----:B0--34-:R-:W-:Y:S01]  /*24c0*/  LEA R5, R2, UR6, 0x2 ;  /* 0x0000000602057c11 */ /* 0x019fe2000f8e10ff */
        /* <DEDUP_REMOVED lines=14> */
.L_x_31:
        /* <DEDUP_REMOVED lines=14> */
.L_x_32:
[----:B------:R1:W-:Y:S01]  /*2690*/  STS [R5+0x4], R0 ;  /* 0x0000040005007388 */ /* 0x0003e20000000800 */
[----:B------:R-:W-:-:S07]  /*26a0*/  IADD3 R2, PT, PT, R2, 0x2, RZ ;  /* 0x0000000202027810 */ /* 0x000fce0007ffe0ff */
.L_x_30:
[----:B------:R-:W2:Y:S02]  /*26b0*/  LDCU UR4, c[0x0][0x3a0] ;  /* 0x00007400ff0477ac */ /* 0x000ea40008000800 */
[----:B--2---:R-:W-:-:S04]  /*26c0*/  ULOP3.LUT UR4, UR4, 0x1, URZ, 0xc0, !UPT ;  /* 0x0000000104047892 */ /* 0x004fc8000f8ec0ff */
[----:B------:R-:W-:-:S09]  /*26d0*/  UISETP.NE.U32.AND UP0, UPT, UR4, 0x1, UPT ;  /* 0x000000010400788c */ /* 0x000fd2000bf05070 */
[----:B------:R-:W-:Y:S05]  /*26e0*/  BRA.U UP0, `(.L_x_24) ;  /* 0x0000000100407547 */ /* 0x000fea000b800000 */
[----:B------:R-:W-:Y:S01]  /*26f0*/  LEA R2, R2, UR6, 0x2 ;  /* 0x0000000602027c11 */ /* 0x000fe2000f8e10ff */
[----:B01----:R-:W0:Y:S04]  /*2700*/  MUFU.RCP R0, R19 ;  /* 0x0000001300007308 */ /* 0x003e280000001000 */
[----:B----4-:R-:W1:Y:S01]  /*2710*/  LDS R6, [R2] ;  /* 0x0000000002067984 */ /* 0x010e620000000800 */
[----:B0-----:R-:W-:-:S04]  /*2720*/  FFMA R3, R0, -R19, 1 ;  /* 0x3f80000000037423 */ /* 0x001fc80000000813 */
[----:B------:R-:W-:Y:S01]  /*2730*/  FFMA R0, R0, R3, R0 ;  /* 0x0000000300007223 */ /* 0x000fe20000000000 */
[----:B-1----:R-:W0:Y:S03]  /*2740*/  FCHK P0, R6, R19 ;  /* 0x0000001306007302 */ /* 0x002e260000000000 */
[----:B------:R-:W-:-:S04]  /*2750*/  FFMA R3, R0, R6, RZ ;  /* 0x0000000600037223 */ /* 0x000fc800000000ff */
[----:B---3--:R-:W-:-:S04]  /*2760*/  FFMA R4, R3, -R19, R6 ;  /* 0x8000001303047223 */ /* 0x008fc80000000006 */
[----:B------:R-:W-:Y:S01]  /*2770*/  FFMA R3, R0, R4, R3 ;  /* 0x0000000400037223 */ /* 0x000fe20000000003 */
[----:B0-----:R-:W-:Y:S06]  /*2780*/  @!P0 BRA `(.L_x_33) ;  /* 0x0000000000148947 */ /* 0x001fec0003800000 */
[----:B------:R-:W-:Y:S01]  /*2790*/  IMAD.MOV.U32 R4, RZ, RZ, R6 ;  /* 0x000000ffff047224 */ /* 0x000fe200078e0006 */
[----:B------:R-:W-:Y:S02]  /*27a0*/  MOV R3, R19 ;  /* 0x0000001300037202 */ /* 0x000fe40000000f00 */
[----:B------:R-:W-:-:S07]  /*27b0*/  MOV R18, 0x27d0 ;  /* 0x000027d000127802 */ /* 0x000fce0000000f00 */
[----:B------:R-:W-:Y:S05]  /*27c0*/  CALL.REL.NOINC `($__internal_0_$__cuda_sm3x_div_rn_noftz_f32_slowpath) ;  /* 0x0000000400f47944 */ /* 0x000fea0003c00000 */
[----:B------:R-:W-:-:S07]  /*27d0*/  IMAD.MOV.U32 R3, RZ, RZ, R0 ;  /* 0x000000ffff037224 */ /* 0x000fce00078e0000 */
.L_x_33:
[----:B------:R2:W-:Y:S02]  /*27e0*/  STS [R2], R3 ;  /* 0x0000000302007388 */ /* 0x0005e40000000800 */
.L_x_24:
[----:B01----:R-:W0:Y:S01]  /*27f0*/  LDC R0, c[0x0][0x3a0] ;  /* 0x0000e800ff007b82 */ /* 0x003e220000000800 */
[----:B--2---:R-:W-:Y:S01]  /*2800*/  HFMA2 R2, -RZ, RZ, 0, 0 ;  /* 0x00000000ff027431 */ /* 0x004fe200000001ff */
[----:B------:R-:W-:Y:S02]  /*2810*/  ISETP.NE.AND P1, PT, R26, RZ, PT ;  /* 0x000000ff1a00720c */ /* 0x000fe40003f25270 */
[----:B0-----:R-:W-:Y:S01]  /*2820*/  ISETP.GE.U32.AND P0, PT, R0, 0x8, PT ;  /* 0x000000080000780c */ /* 0x001fe20003f06070 */
[----:B------:R-:W-:-:S12]  /*2830*/  IMAD R3, R17, R0, RZ ;  /* 0x0000000011037224 */ /* 0x000fd800078e02ff */
[----:B------:R-:W-:Y:S05]  /*2840*/  @!P0 BRA `(.L_x_34) ;  /* 0x0000000000c08947 */ /* 0x000fea0003800000 */
[----:B------:R-:W0:Y:S01]  /*2850*/  LDCU.64 UR4, c[0x0][0x388] ;  /* 0x00007100ff0477ac */ /* 0x000e220008000a00 */
[----:B------:R-:W-:Y:S01]  /*2860*/  LOP3.LUT R2, R0, 0x7ffffff8, RZ, 0xc0, !PT ;  /* 0x7ffffff800027812 */ /* 0x000fe200078ec0ff */
[----:B---34-:R-:W-:Y:S01]  /*2870*/  IMAD.MOV.U32 R4, RZ, RZ, R3 ;  /* 0x000000ffff047224 */ /* 0x018fe200078e0003 */
[----:B------:R-:W1:Y:S02]  /*2880*/  LDCU.64 UR8, c[0x0][0x390] ;  /* 0x00007200ff0877ac */ /* 0x000e640008000a00 */
[----:B------:R-:W-:Y:S01]  /*2890*/  IADD3 R5, PT, PT, -R2, RZ, RZ ;  /* 0x000000ff02057210 */ /* 0x000fe20007ffe1ff */
[----:B------:R-:W2:Y:S01]  /*28a0*/  LDCU UR10, c[0x0][0x39c] ;  /* 0x00007380ff0a77ac */ /* 0x000ea20008000800 */
[----:B0-----:R-:W-:Y:S02]  /*28b0*/  UIADD3 UR7, UP0, UPT, UR4, 0x10, URZ ;  /* 0x0000001004077890 */ /* 0x001fe4000ff1e0ff */
[----:B-1----:R-:W-:Y:S02]  /*28c0*/  UIADD3 UR4, UP1, UPT, UR8, 0x10, URZ ;  /* 0x0000001008047890 */ /* 0x002fe4000ff3e0ff */
[----:B------:R-:W-:-:S02]  /*28d0*/  UIADD3.X UR8, UPT, UPT, URZ, UR5, URZ, UP0, !UPT ;  /* 0x00000005ff087290 */ /* 0x000fc400087fe4ff */
[----:B--2---:R-:W-:-:S12]  /*28e0*/  UIADD3.X UR5, UPT, UPT, URZ, UR9, URZ, UP1, !UPT ;  /* 0x00000009ff057290 */ /* 0x004fd80008ffe4ff */
.L_x_35:
[----:B------:R-:W-:Y:S02]  /*28f0*/  ULEA UR9, UR10, UR6, 0x2 ;  /* 0x000000060a097291 */ /* 0x000fe4000f8e10ff */
[----:B0-----:R-:W0:Y:S01]  /*2900*/  LDS.128 R8, [UR6] ;  /* 0x00000006ff087984 */ /* 0x001e220008000c00 */
[----:B------:R-:W-:Y:S01]  /*2910*/  MOV R21, UR8 ;  /* 0x0000000800157c02 */ /* 0x000fe20008000f00 */
[----:B------:R-:W-:Y:S01]  /*2920*/  IMAD.U32 R20, RZ, RZ, UR7 ;  /* 0x00000007ff147e24 */ /* 0x000fe2000f8e00ff */
[----:B------:R-:W-:Y:S01]  /*2930*/  MOV R19, UR5 ;  /* 0x0000000500137c02 */ /* 0x000fe20008000f00 */
[----:B------:R-:W-:Y:S01]  /*2940*/  LDS.128 R12, [UR6+0x10] ;  /* 0x00001006ff0c7984 */ /* 0x000fe20008000c00 */
[----:B------:R-:W-:Y:S01]  /*2950*/  IMAD.U32 R18, RZ, RZ, UR4 ;  /* 0x00000004ff127e24 */ /* 0x000fe2000f8e00ff */
[----:B------:R-:W-:Y:S01]  /*2960*/  UIADD3 UR6, UPT, UPT, UR6, 0x20, URZ ;  /* 0x0000002006067890 */ /* 0x000fe2000fffe0ff */
[C---:B------:R-:W-:Y:S01]  /*2970*/  IMAD.WIDE R20, R4.reuse, 0x4, R20 ;  /* 0x0000000404147825 */ /* 0x040fe200078e0214 */
[----:B------:R-:W1:Y:S03]  /*2980*/  LDS R25, [UR9] ;  /* 0x00000009ff197984 */ /* 0x000e660008000800 */
[C---:B------:R-:W-:Y:S01]  /*2990*/  IMAD.WIDE R18, R4.reuse, 0x4, R18 ;  /* 0x0000000404127825 */ /* 0x040fe200078e0212 */
[----:B------:R-:W2:Y:S01]  /*29a0*/  LDS R24, [UR9+0x4] ;  /* 0x00000409ff187984 */ /* 0x000ea20008000800 */
[----:B------:R-:W-:-:S02]  /*29b0*/  IADD3 R4, PT, PT, R4, 0x8, RZ ;  /* 0x0000000804047810 */ /* 0x000fc40007ffe0ff */
[----:B------:R-:W-:Y:S01]  /*29c0*/  VIADD R5, R5, 0x8 ;  /* 0x0000000805057836 */ /* 0x000fe20000000000 */
[----:B------:R-:W3:Y:S04]  /*29d0*/  LDS R23, [UR9+0x8] ;  /* 0x00000809ff177984 */ /* 0x000ee80008000800 */
[----:B------:R-:W4:Y:S01]  /*29e0*/  LDS R22, [UR9+0xc] ;  /* 0x00000c09ff167984 */ /* 0x000f220008000800 */
[----:B------:R-:W-:-:S03]  /*29f0*/  ISETP.NE.AND P0, PT, R5, RZ, PT ;  /* 0x000000ff0500720c */ /* 0x000fc60003f05270 */
[----:B------:R-:W5:Y:S04]  /*2a00*/  LDS R17, [UR9+0x10] ;  /* 0x00001009ff117984 */ /* 0x000f680008000800 */
[----:B------:R-:W5:Y:S04]  /*2a10*/  LDS R16, [UR9+0x14] ;  /* 0x00001409ff107984 */ /* 0x000f680008000800 */
[----:B------:R-:W5:Y:S04]  /*2a20*/  LDS R7, [UR9+0x18] ;  /* 0x00001809ff077984 */ /* 0x000f680008000800 */
[----:B------:R-:W5:Y:S04]  /*2a30*/  LDS R6, [UR9+0x1c] ;  /* 0x00001c09ff067984 */ /* 0x000f680008000800 */
[----:B0-----:R0:W-:Y:S04]  /*2a40*/  STG.E desc[UR12][R20.64+-0x10], R8 ;  /* 0xfffff00814007986 */ /* 0x0011e8000c10190c */
[----:B-1----:R0:W-:Y:S04]  /*2a50*/  STG.E desc[UR12][R18.64+-0x10], R25 ;  /* 0xfffff01912007986 */ /* 0x0021e8000c10190c */
[----:B------:R0:W-:Y:S04]  /*2a60*/  STG.E desc[UR12][R20.64+-0xc], R9 ;  /* 0xfffff40914007986 */ /* 0x0001e8000c10190c */
[----:B--2---:R0:W-:Y:S04]  /*2a70*/  STG.E desc[UR12][R18.64+-0xc], R24 ;  /* 0xfffff41812007986 */ /* 0x0041e8000c10190c */
[----:B------:R0:W-:Y:S04]  /*2a80*/  STG.E desc[UR12][R20.64+-0x8], R10 ;  /* 0xfffff80a14007986 */ /* 0x0001e8000c10190c */
[----:B---3--:R0:W-:Y:S04]  /*2a90*/  STG.E desc[UR12][R18.64+-0x8], R23 ;  /* 0xfffff81712007986 */ /* 0x0081e8000c10190c */
[----:B------:R0:W-:Y:S04]  /*2aa0*/  STG.E desc[UR12][R20.64+-0x4], R11 ;  /* 0xfffffc0b14007986 */ /* 0x0001e8000c10190c */
[----:B----4-:R0:W-:Y:S04]  /*2ab0*/  STG.E desc[UR12][R18.64+-0x4], R22 ;  /* 0xfffffc1612007986 */ /* 0x0101e8000c10190c */
[----:B------:R0:W-:Y:S04]  /*2ac0*/  STG.E desc[UR12][R20.64], R12 ;  /* 0x0000000c14007986 */ /* 0x0001e8000c10190c */
[----:B-----5:R0:W-:Y:S04]  /*2ad0*/  STG.E desc[UR12][R18.64], R17 ;  /* 0x0000001112007986 */ /* 0x0201e8000c10190c */
[----:B------:R0:W-:Y:S04]  /*2ae0*/  STG.E desc[UR12][R20.64+0x4], R13 ;  /* 0x0000040d14007986 */ /* 0x0001e8000c10190c */
[----:B------:R0:W-:Y:S04]  /*2af0*/  STG.E desc[UR12][R18.64+0x4], R16 ;  /* 0x0000041012007986 */ /* 0x0001e8000c10190c */
[----:B------:R0:W-:Y:S04]  /*2b00*/  STG.E desc[UR12][R20.64+0x8], R14 ;  /* 0x0000080e14007986 */ /* 0x0001e8000c10190c */
[----:B------:R0:W-:Y:S04]  /*2b10*/  STG.E desc[UR12][R18.64+0x8], R7 ;  /* 0x0000080712007986 */ /* 0x0001e8000c10190c */
[----:B------:R0:W-:Y:S04]  /*2b20*/  STG.E desc[UR12][R20.64+0xc], R15 ;  /* 0x00000c0f14007986 */ /* 0x0001e8000c10190c */
[----:B------:R0:W-:Y:S01]  /*2b30*/  STG.E desc[UR12][R18.64+0xc], R6 ;  /* 0x00000c0612007986 */ /* 0x0001e2000c10190c */
[----:B------:R-:W-:Y:S05]  /*2b40*/  @P0 BRA `(.L_x_35) ;  /* 0xfffffffc00680947 */ /* 0x000fea000383ffff */
.L_x_34:
[----:B------:R-:W-:Y:S05]  /*2b50*/  @!P1 EXIT ;  /* 0x000000000000994d */ /* 0x000fea0003800000 */
[----:B------:R-:W-:Y:S02]  /*2b60*/  ISETP.GE.U32.AND P0, PT, R26, 0x4, PT ;  /* 0x000000041a00780c */ /* 0x000fe40003f06070 */
[----:B0-----:R-:W-:-:S04]  /*2b70*/  LOP3.LUT R16, R0, 0x3, RZ, 0xc0, !PT ;  /* 0x0000000300107812 */ /* 0x001fc800078ec0ff */
[----:B------:R-:W-:-:S07]  /*2b80*/  ISETP.NE.AND P1, PT, R16, RZ, PT ;  /* 0x000000ff1000720c */ /* 0x000fce0003f25270 */
[----:B------:R-:W-:Y:S06]  /*2b90*/  @!P0 BRA `(.L_x_36) ;  /* 0x0000000000648947 */ /* 0x000fec0003800000 */
[----:B---34-:R-:W0:Y:S01]  /*2ba0*/  S2R R5, SR_CgaCtaId ;  /* 0x0000000000057919 */ /* 0x018e220000008800 */
[----:B------:R-:W-:Y:S01]  /*2bb0*/  MOV R4, 0x400 ;  /* 0x0000040000047802 */ /* 0x000fe20000000f00 */
[----:B------:R-:W1:Y:S01]  /*2bc0*/  LDC.64 R8, c[0x0][0x388] ;  /* 0x0000e200ff087b82 */ /* 0x000e620000000a00 */
[----:B------:R-:W-:Y:S02]  /*2bd0*/  LEA R14, R2, UR11, 0x2 ;  /* 0x0000000b020e7c11 */ /* 0x000fe4000f8e10ff */
[----:B------:R-:W-:-:S03]  /*2be0*/  IADD3 R13, PT, PT, R3, R2, RZ ;  /* 0x00000002030d7210 */ /* 0x000fc60007ffe0ff */
[----:B------:R-:W-:Y:S02]  /*2bf0*/  LDS R15, [R14] ;  /* 0x000000000e0f7984 */ /* 0x000fe40000000800 */
[----:B------:R-:W2:Y:S02]  /*2c00*/  LDC.64 R10, c[0x0][0x390] ;  /* 0x0000e400ff0a7b82 */ /* 0x000ea40000000a00 */
[----:B------:R-:W-:Y:S04]  /*2c10*/  LDS R17, [R14+0x4] ;  /* 0x000004000e117984 */ /* 0x000fe80000000800 */
[----:B------:R-:W-:Y:S04]  /*2c20*/  LDS R19, [R14+0x8] ;  /* 0x000008000e137984 */ /* 0x000fe80000000800 */
[----:B------:R-:W-:Y:S01]  /*2c30*/  LDS R21, [R14+0xc] ;  /* 0x00000c000e157984 */ /* 0x000fe20000000800 */
[----:B-1----:R-:W-:Y:S01]  /*2c40*/  IMAD.WIDE R8, R13, 0x4, R8 ;  /* 0x000000040d087825 */ /* 0x002fe200078e0208 */
[----:B0-----:R-:W-:-:S03]  /*2c50*/  LEA R5, R5, R4, 0x18 ;  /* 0x0000000405057211 */ /* 0x001fc600078ec0ff */
[----:B--2---:R-:W-:-:S04]  /*2c60*/  IMAD.WIDE R10, R13, 0x4, R10 ;  /* 0x000000040d0a7825 */ /* 0x004fc800078e020a */
[C---:B------:R-:W-:Y:S02]  /*2c70*/  IMAD R12, R2.reuse, 0x4, R5 ;  /* 0x00000004020c7824 */ /* 0x040fe400078e0205 */
[----:B------:R-:W-:-:S03]  /*2c80*/  VIADD R2, R2, 0x4 ;  /* 0x0000000402027836 */ /* 0x000fc60000000000 */
[----:B------:R-:W0:Y:S04]  /*2c90*/  LDS.64 R4, [R12] ;  /* 0x000000000c047984 */ /* 0x000e280000000a00 */
[----:B------:R-:W1:Y:S04]  /*2ca0*/  LDS.64 R6, [R12+0x8] ;  /* 0x000008000c067984 */ /* 0x000e680000000a00 */
[----:B0-----:R0:W-:Y:S04]  /*2cb0*/  STG.E desc[UR12][R8.64], R4 ;  /* 0x0000000408007986 */ /* 0x0011e8000c10190c */
[----:B------:R0:W-:Y:S04]  /*2cc0*/  STG.E desc[UR12][R10.64], R15 ;  /* 0x0000000f0a007986 */ /* 0x0001e8000c10190c */
[----:B------:R0:W-:Y:S04]  /*2cd0*/  STG.E desc[UR12][R8.64+0x4], R5 ;  /* 0x0000040508007986 */ /* 0x0001e8000c10190c */
[----:B------:R0:W-:Y:S04]  /*2ce0*/  STG.E desc[UR12][R10.64+0x4], R17 ;  /* 0x000004110a007986 */ /* 0x0001e8000c10190c */
[----:B-1----:R0:W-:Y:S04]  /*2cf0*/  STG.E desc[UR12][R8.64+0x8], R6 ;  /* 0x0000080608007986 */ /* 0x0021e8000c10190c */
[----:B------:R0:W-:Y:S04]  /*2d00*/  STG.E desc[UR12][R10.64+0x8], R19 ;  /* 0x000008130a007986 */ /* 0x0001e8000c10190c */
[----:B------:R0:W-:Y:S04]  /*2d10*/  STG.E desc[UR12][R8.64+0xc], R7 ;  /* 0x00000c0708007986 */ /* 0x0001e8000c10190c */
[----:B------:R0:W-:Y:S02]  /*2d20*/  STG.E desc[UR12][R10.64+0xc], R21 ;  /* 0x00000c150a007986 */ /* 0x0001e4000c10190c */
.L_x_36:
[----:B------:R-:W-:Y:S05]  /*2d30*/  @!P1 EXIT ;  /* 0x000000000000994d */ /* 0x000fea0003800000 */
[----:B------:R-:W-:Y:S02]  /*2d40*/  ISETP.NE.AND P0, PT, R16, 0x1, PT ;  /* 0x000000011000780c */ /* 0x000fe40003f05270 */
[----:B------:R-:W-:-:S04]  /*2d50*/  LOP3.LUT R0, R0, 0x1, RZ, 0xc0, !PT ;  /* 0x0000000100007812 */ /* 0x000fc800078ec0ff */
[----:B------:R-:W-:-:S07]  /*2d60*/  ISETP.NE.U32.AND P1, PT, R0, 0x1, PT ;  /* 0x000000010000780c */ /* 0x000fce0003f25070 */
[----:B------:R-:W-:Y:S06]  /*2d70*/  @!P0 BRA `(.L_x_37) ;  /* 0x0000000000488947 */ /* 0x000fec0003800000 */
[----:B0--34-:R-:W0:Y:S01]  /*2d80*/  S2R R5, SR_CgaCtaId ;  /* 0x0000000000057919 */ /* 0x019e220000008800 */
[----:B------:R-:W-:Y:S01]  /*2d90*/  MOV R0, 0x400 ;  /* 0x0000040000007802 */ /* 0x000fe20000000f00 */
[----:B------:R-:W1:Y:S01]  /*2da0*/  LDC.64 R6, c[0x0][0x390] ;  /* 0x0000e400ff067b82 */ /* 0x000e620000000a00 */
[----:B------:R-:W-:Y:S01]  /*2db0*/  LEA R10, R2, UR11, 0x2 ;  /* 0x0000000b020a7c11 */ /* 0x000fe2000f8e10ff */
[----:B------:R-:W-:-:S04]  /*2dc0*/  IMAD.IADD R11, R3, 0x1, R2 ;  /* 0x00000001030b7824 */ /* 0x000fc800078e0202 */
[----:B------:R-:W-:Y:S04]  /*2dd0*/  LDS R13, [R10] ;  /* 0x000000000a0d7984 */ /* 0x000fe80000000800 */
[----:B------:R-:W-:Y:S01]  /*2de0*/  LDS R15, [R10+0x4] ;  /* 0x000004000a0f7984 */ /* 0x000fe20000000800 */
[----:B-1----:R-:W-:Y:S01]  /*2df0*/  IMAD.WIDE R6, R11, 0x4, R6 ;  /* 0x000000040b067825 */ /* 0x002fe200078e0206 */
[----:B0-----:R-:W-:-:S04]  /*2e00*/  LEA R5, R5, R0, 0x18 ;  /* 0x0000000005057211 */ /* 0x001fc800078ec0ff */
[C---:B------:R-:W-:Y:S02]  /*2e10*/  LEA R0, R2.reuse, R5, 0x2 ;  /* 0x0000000502007211 */ /* 0x040fe400078e10ff */
[----:B------:R-:W0:Y:S01]  /*2e20*/  LDC.64 R4, c[0x0][0x388] ;  /* 0x0000e200ff047b82 */ /* 0x000e220000000a00 */
[----:B------:R-:W-:Y:S02]  /*2e30*/  IADD3 R2, PT, PT, R2, 0x2, RZ ;  /* 0x0000000202027810 */ /* 0x000fe40007ffe0ff */
[----:B------:R-:W1:Y:S01]  /*2e40*/  LDS.64 R8, [R0] ;  /* 0x0000000000087984 */ /* 0x000e620000000a00 */
[----:B0-----:R-:W-:-:S05]  /*2e50*/  IMAD.WIDE R4, R11, 0x4, R4 ;  /* 0x000000040b047825 */ /* 0x001fca00078e0204 */
[----:B-1----:R1:W-:Y:S04]  /*2e60*/  STG.E desc[UR12][R4.64], R8 ;  /* 0x0000000804007986 */ /* 0x0023e8000c10190c */
[----:B------:R1:W-:Y:S04]  /*2e70*/  STG.E desc[UR12][R6.64], R13 ;  /* 0x0000000d06007986 */ /* 0x0003e8000c10190c */
[----:B------:R1:W-:Y:S04]  /*2e80*/  STG.E desc[UR12][R4.64+0x4], R9 ;  /* 0x0000040904007986 */ /* 0x0003e8000c10190c */
[----:B------:R1:W-:Y:S02]  /*2e90*/  STG.E desc[UR12][R6.64+0x4], R15 ;  /* 0x0000040f06007986 */ /* 0x0003e4000c10190c */
.L_x_37:
[----:B------:R-:W-:Y:S05]  /*2ea0*/  @P1 EXIT ;  /* 0x000000000000194d */ /* 0x000fea0003800000 */
[----:B01-34-:R-:W0:Y:S01]  /*2eb0*/  S2R R5, SR_CgaCtaId ;  /* 0x0000000000057919 */ /* 0x01be220000008800 */
[----:B------:R-:W-:Y:S01]  /*2ec0*/  MOV R0, 0x400 ;  /* 0x0000040000007802 */ /* 0x000fe20000000f00 */
[----:B------:R-:W1:Y:S01]  /*2ed0*/  LDC.64 R6, c[0x0][0x390] ;  /* 0x0000e400ff067b82 */ /* 0x000e620000000a00 */
[----:B------:R-:W-:Y:S02]  /*2ee0*/  LEA R8, R2, UR11, 0x2 ;  /* 0x0000000b02087c11 */ /* 0x000fe4000f8e10ff */
[----:B------:R-:W-:-:S03]  /*2ef0*/  IADD3 R11, PT, PT, R3, R2, RZ ;  /* 0x00000002030b7210 */ /* 0x000fc60007ffe0ff */
[----:B------:R-:W-:Y:S01]  /*2f00*/  LDS R13, [R8] ;  /* 0x00000000080d7984 */ /* 0x000fe20000000800 */
[----:B0-----:R-:W-:-:S05]  /*2f10*/  LEA R5, R5, R0, 0x18 ;  /* 0x0000000005057211 */ /* 0x001fca00078ec0ff */
[----:B------:R-:W-:Y:S02]  /*2f20*/  IMAD R0, R2, 0x4, R5 ;  /* 0x0000000402007824 */ /* 0x000fe400078e0205 */
[----:B------:R-:W0:Y:S03]  /*2f30*/  LDC.64 R4, c[0x0][0x388] ;  /* 0x0000e200ff047b82 */ /* 0x000e260000000a00 */
[----:B------:R-:W2:Y:S01]  /*2f40*/  LDS R9, [R0] ;  /* 0x0000000000097984 */ /* 0x000ea20000000800 */
[----:B0-----:R-:W-:-:S04]  /*2f50*/  IMAD.WIDE R2, R11, 0x4, R4 ;  /* 0x000000040b027825 */ /* 0x001fc800078e0204 */
[----:B-1----:R-:W-:Y:S01]  /*2f60*/  IMAD.WIDE R4, R11, 0x4, R6 ;  /* 0x000000040b047825 */ /* 0x002fe200078e0206 */
[----:B--2---:R-:W-:Y:S04]  /*2f70*/  STG.E desc[UR12][R2.64], R9 ;  /* 0x0000000902007986 */ /* 0x004fe8000c10190c */
[----:B------:R-:W-:Y:S01]  /*2f80*/  STG.E desc[UR12][R4.64], R13 ;  /* 0x0000000d04007986 */ /* 0x000fe2000c10190c */
[----:B------:R-:W-:Y:S05]  /*2f90*/  EXIT ;  /* 0x000000000000794d */ /* 0x000fea0003800000 */
        .weak           $__internal_0_$__cuda_sm3x_div_rn_noftz_f32_slowpath
        .type           $__internal_0_$__cuda_sm3x_div_rn_noftz_f32_slowpath,@function
        .size           $__internal_0_$__cuda_sm3x_div_rn_noftz_f32_slowpath,(.L_x_47 - $__internal_0_$__cuda_sm3x_div_rn_noftz_f32_slowpath)
$__internal_0_$__cuda_sm3x_div_rn_noftz_f32_slowpath:
[----:B------:R-:W-:Y:S01]  /*2fa0*/  SHF.R.U32.HI R11, RZ, 0x17, R3 ;  /* 0x00000017ff0b7819 */ /* 0x000fe20000011603 */
[--C-:B------:R-:W-:Y:S01]  /*2fb0*/  IMAD.MOV.U32 R23, RZ, RZ, R4.reuse ;  /* 0x000000ffff177224 */ /* 0x100fe200078e0004 */
[----:B------:R-:W-:Y:S02]  /*2fc0*/  SHF.R.U32.HI R0, RZ, 0x17, R4 ;  /* 0x00000017ff007819 */ /* 0x000fe40000011604 */
[----:B------:R-:W-:Y:S02]  /*2fd0*/  LOP3.LUT R11, R11, 0xff, RZ, 0xc0, !PT ;  /* 0x000000ff0b0b7812 */ /* 0x000fe400078ec0ff */
[----:B------:R-:W-:-:S03]  /*2fe0*/  LOP3.LUT R0, R0, 0xff, RZ, 0xc0, !PT ;  /* 0x000000ff00007812 */ /* 0x000fc600078ec0ff */
[----:B------:R-:W-:Y:S01]  /*2ff0*/  VIADD R21, R11, 0xffffffff ;  /* 0xffffffff0b157836 */ /* 0x000fe20000000000 */
[----:B------:R-:W-:-:S04]  /*3000*/  IADD3 R20, PT, PT, R0, -0x1, RZ ;  /* 0xffffffff00147810 */ /* 0x000fc80007ffe0ff */
[----:B------:R-:W-:-:S04]  /*3010*/  ISETP.GT.U32.AND P0, PT, R21, 0xfd, PT ;  /* 0x000000fd1500780c */ /* 0x000fc80003f04070 */
[----:B------:R-:W-:-:S13]  /*3020*/  ISETP.GT.U32.OR P0, PT, R20, 0xfd, P0 ;  /* 0x000000fd1400780c */ /* 0x000fda0000704470 */
[----:B------:R-:W-:Y:S01]  /*3030*/  @!P0 MOV R15, RZ ;  /* 0x000000ff000f8202 */ /* 0x000fe20000000f00 */
[----:B------:R-:W-:Y:S06]  /*3040*/  @!P0 BRA `(.L_x_38) ;  /* 0x00000000005c8947 */ /* 0x000fec0003800000 */
[----:B------:R-:W-:Y:S02]  /*3050*/  FSETP.GTU.FTZ.AND P0, PT, |R4|, +INF , PT ;  /* 0x7f8000000400780b */ /* 0x000fe40003f1c200 */
[----:B------:R-:W-:-:S04]  /*3060*/  FSETP.GTU.FTZ.AND P1, PT, |R3|, +INF , PT ;  /* 0x7f8000000300780b */ /* 0x000fc80003f3c200 */
[----:B------:R-:W-:-:S13]  /*3070*/  PLOP3.LUT P0, PT, P0, P1, PT, 0xf8, 0x8f ;  /* 0x00000000008f781c */ /* 0x000fda0000703f70 */
[----:B------:R-:W-:Y:S05]  /*3080*/  @P0 BRA `(.L_x_39) ;  /* 0x0000000400440947 */ /* 0x000fea0003800000 */
[----:B------:R-:W-:-:S13]  /*3090*/  LOP3.LUT P0, RZ, R3, 0x7fffffff, R23, 0xc8, !PT ;  /* 0x7fffffff03ff7812 */ /* 0x000fda000780c817 */
[----:B------:R-:W-:Y:S05]  /*30a0*/  @!P0 BRA `(.L_x_40) ;  /* 0x0000000400348947 */ /* 0x000fea0003800000 */
[C---:B------:R-:W-:Y:S02]  /*30b0*/  FSETP.NEU.FTZ.AND P2, PT, |R4|.reuse, +INF , PT ;  /* 0x7f8000000400780b */ /* 0x040fe40003f5d200 */
[----:B------:R-:W-:Y:S02]  /*30c0*/  FSETP.NEU.FTZ.AND P1, PT, |R3|, +INF , PT ;  /* 0x7f8000000300780b */ /* 0x000fe40003f3d200 */
[----:B------:R-:W-:-:S11]  /*30d0*/  FSETP.NEU.FTZ.AND P0, PT, |R4|, +INF , PT ;  /* 0x7f8000000400780b */ /* 0x000fd60003f1d200 */
[----:B------:R-:W-:Y:S05]  /*30e0*/  @!P1 BRA !P2, `(.L_x_40) ;  /* 0x0000000400249947 */ /* 0x000fea0005000000 */
[----:B------:R-:W-:-:S04]  /*30f0*/  LOP3.LUT P2, RZ, R23, 0x7fffffff, RZ, 0xc0, !PT ;  /* 0x7fffffff17ff7812 */ /* 0x000fc8000784c0ff */
[----:B------:R-:W-:-:S13]  /*3100*/  PLOP3.LUT P1, PT, P1, P2, PT, 0x2f, 0xf2 ;  /* 0x0000000000f2781c */ /* 0x000fda0000f24577 */
[----:B------:R-:W-:Y:S05]  /*3110*/  @P1 BRA `(.L_x_41) ;  /* 0x0000000400101947 */ /* 0x000fea0003800000 */
[----:B------:R-:W-:-:S04]  /*3120*/  LOP3.LUT P1, RZ, R3, 0x7fffffff, RZ, 0xc0, !PT ;  /* 0x7fffffff03ff7812 */ /* 0x000fc8000782c0ff */
[----:B------:R-:W-:-:S13]  /*3130*/  PLOP3.LUT P0, PT, P0, P1, PT, 0x2f, 0xf2 ;  /* 0x0000000000f2781c */ /* 0x000fda0000702577 */
[----:B------:R-:W-:Y:S05]  /*3140*/  @P0 BRA `(.L_x_42) ;  /* 0x0000000000f80947 */ /* 0x000fea0003800000 */
[----:B------:R-:W-:Y:S02]  /*3150*/  ISETP.GE.AND P0, PT, R20, RZ, PT ;  /* 0x000000ff1400720c */ /* 0x000fe40003f06270 */
[----:B------:R-:W-:-:S11]  /*3160*/  ISETP.GE.AND P1, PT, R21, RZ, PT ;  /* 0x000000ff1500720c */ /* 0x000fd60003f26270 */
[----:B------:R-:W-:Y:S01]  /*3170*/  @P0 IMAD.MOV.U32 R15, RZ, RZ, RZ ;  /* 0x000000ffff0f0224 */ /* 0x000fe200078e00ff */
[----:B------:R-:W-:Y:S01]  /*3180*/  @!P0 MOV R15, 0xffffffc0 ;  /* 0xffffffc0000f8802 */ /* 0x000fe20000000f00 */
[----:B------:R-:W-:Y:S01]  /*3190*/  @!P0 FFMA R23, R4, 1.84467440737095516160e+19, RZ ;  /* 0x5f80000004178823 */ /* 0x000fe200000000ff */
[----:B------:R-:W-:-:S03]  /*31a0*/  @!P1 FFMA R3, R3, 1.84467440737095516160e+19, RZ ;  /* 0x5f80000003039823 */ /* 0x000fc600000000ff */
[----:B------:R-:W-:-:S07]  /*31b0*/  @!P1 VIADD R15, R15, 0x40 ;  /* 0x000000400f0f9836 */ /* 0x000fce0000000000 */
.L_x_38:
[----:B------:R-:W-:-:S04]  /*31c0*/  LEA R4, R11, 0xc0800000, 0x17 ;  /* 0xc08000000b047811 */ /* 0x000fc800078eb8ff */
[----:B------:R-:W-:Y:S01]  /*31d0*/  IADD3 R22, PT, PT, -R4, R3, RZ ;  /* 0x0000000304167210 */ /* 0x000fe20007ffe1ff */
[----:B------:R-:W-:-:S03]  /*31e0*/  VIADD R4, R0, 0xffffff81 ;  /* 0xffffff8100047836 */ /* 0x000fc60000000000 */
[----:B------:R0:W1:Y:S01]  /*31f0*/  MUFU.RCP R20, R22 ;  /* 0x0000001600147308 */ /* 0x0000620000001000 */
[----:B------:R-:W-:Y:S01]  /*3200*/  FADD.FTZ R21, -R22, -RZ ;  /* 0x800000ff16157221 */ /* 0x000fe20000010100 */
[C---:B------:R-:W-:Y:S01]  /*3210*/  IMAD R0, R4.reuse, -0x800000, R23 ;  /* 0xff80000004007824 */ /* 0x040fe200078e0217 */
[----:B0-----:R-:W-:-:S04]  /*3220*/  IADD3 R22, PT, PT, R4, 0x7f, -R11 ;  /* 0x0000007f04167810 */ /* 0x001fc80007ffe80b */
[----:B------:R-:W-:Y:S01]  /*3230*/  IADD3 R15, PT, PT, R22, R15, RZ ;  /* 0x0000000f160f7210 */ /* 0x000fe20007ffe0ff */
[----:B-1----:R-:W-:-:S04]  /*3240*/  FFMA R3, R20, R21, 1 ;  /* 0x3f80000014037423 */ /* 0x002fc80000000015 */
[----:B------:R-:W-:-:S04]  /*3250*/  FFMA R3, R20, R3, R20 ;  /* 0x0000000314037223 */ /* 0x000fc80000000014 */
[----:B------:R-:W-:-:S04]  /*3260*/  FFMA R20, R0, R3, RZ ;  /* 0x0000000300147223 */ /* 0x000fc800000000ff */
[----:B------:R-:W-:-:S04]  /*3270*/  FFMA R23, R21, R20, R0 ;  /* 0x0000001415177223 */ /* 0x000fc80000000000 */
[----:B------:R-:W-:-:S04]  /*3280*/  FFMA R20, R3, R23, R20 ;  /* 0x0000001703147223 */ /* 0x000fc80000000014 */
[----:B------:R-:W-:-:S04]  /*3290*/  FFMA R21, R21, R20, R0 ;  /* 0x0000001415157223 */ /* 0x000fc80000000000 */
[----:B------:R-:W-:-:S05]  /*32a0*/  FFMA R0, R3, R21, R20 ;  /* 0x0000001503007223 */ /* 0x000fca0000000014 */
[----:B------:R-:W-:-:S04]  /*32b0*/  SHF.R.U32.HI R4, RZ, 0x17, R0 ;  /* 0x00000017ff047819 */ /* 0x000fc80000011600 */
[----:B------:R-:W-:-:S05]  /*32c0*/  LOP3.LUT R4, R4, 0xff, RZ, 0xc0, !PT ;  /* 0x000000ff04047812 */ /* 0x000fca00078ec0ff */
[----:B------:R-:W-:-:S05]  /*32d0*/  IMAD.IADD R4, R4, 0x1, R15 ;  /* 0x0000000104047824 */ /* 0x000fca00078e020f */
[----:B------:R-:W-:-:S04]  /*32e0*/  IADD3 R11, PT, PT, R4, -0x1, RZ ;  /* 0xffffffff040b7810 */ /* 0x000fc80007ffe0ff */
[----:B------:R-:W-:-:S13]  /*32f0*/  ISETP.GE.U32.AND P0, PT, R11, 0xfe, PT ;  /* 0x000000fe0b00780c */ /* 0x000fda0003f06070 */
[----:B------:R-:W-:Y:S05]  /*3300*/  @!P0 BRA `(.L_x_43) ;  /* 0x0000000000808947 */ /* 0x000fea0003800000 */
[----:B------:R-:W-:-:S13]  /*3310*/  ISETP.GT.AND P0, PT, R4, 0xfe, PT ;  /* 0x000000fe0400780c */ /* 0x000fda0003f04270 */
[----:B------:R-:W-:Y:S05]  /*3320*/  @P0 BRA `(.L_x_44) ;  /* 0x00000000006c0947 */ /* 0x000fea0003800000 */
[----:B------:R-:W-:-:S13]  /*3330*/  ISETP.GE.AND P0, PT, R4, 0x1, PT ;  /* 0x000000010400780c */ /* 0x000fda0003f06270 */
[----:B------:R-:W-:Y:S05]  /*3340*/  @P0 BRA `(.L_x_45) ;  /* 0x0000000000980947 */ /* 0x000fea0003800000 */
[----:B------:R-:W-:Y:S02]  /*3350*/  ISETP.GE.AND P0, PT, R4, -0x18, PT ;  /* 0xffffffe80400780c */ /* 0x000fe40003f06270 */
[----:B------:R-:W-:-:S11]  /*3360*/  LOP3.LUT R0, R0, 0x80000000, RZ, 0xc0, !PT ;  /* 0x8000000000007812 */ /* 0x000fd600078ec0ff */
[----:B------:R-:W-:Y:S05]  /*3370*/  @!P0 BRA `(.L_x_45) ;  /* 0x00000000008c8947 */ /* 0x000fea0003800000 */
[CCC-:B------:R-:W-:Y:S01]  /*3380*/  FFMA.RZ R15, R3.reuse, R21.reuse, R20.reuse ;  /* 0x00000015030f7223 */ /* 0x1c0fe2000000c014 */
[C---:B------:R-:W-:Y:S02]  /*3390*/  VIADD R22, R4.reuse, 0x20 ;  /* 0x0000002004167836 */ /* 0x040fe40000000000 */
[CCC-:B------:R-:W-:Y:S01]  /*33a0*/  FFMA.RP R11, R3.reuse, R21.reuse, R20.reuse ;  /* 0x00000015030b7223 */ /* 0x1c0fe20000008014 */
[----:B------:R-:W-:Y:S01]  /*33b0*/  FFMA.RM R20, R3, R21, R20 ;  /* 0x0000001503147223 */ /* 0x000fe20000004014 */
[C---:B------:R-:W-:Y:S02]  /*33c0*/  ISETP.NE.AND P2, PT, R4.reuse, RZ, PT ;  /* 0x000000ff0400720c */ /* 0x040fe40003f45270 */
[----:B------:R-:W-:Y:S02]  /*33d0*/  LOP3.LUT R15, R15, 0x7fffff, RZ, 0xc0, !PT ;  /* 0x007fffff0f0f7812 */ /* 0x000fe400078ec0ff */
[----:B------:R-:W-:Y:S02]  /*33e0*/  ISETP.NE.AND P1, PT, R4, RZ, PT ;  /* 0x000000ff0400720c */ /* 0x000fe40003f25270 */
[----:B------:R-:W-:-:S02]  /*33f0*/  LOP3.LUT R15, R15, 0x800000, RZ, 0xfc, !PT ;  /* 0x008000000f0f7812 */ /* 0x000fc400078efcff */
[----:B------:R-:W-:Y:S02]  /*3400*/  IADD3 R4, PT, PT, -R4, RZ, RZ ;  /* 0x000000ff04047210 */ /* 0x000fe40007ffe1ff */
[----:B------:R-:W-:Y:S02]  /*3410*/  SHF.L.U32 R22, R15, R22, RZ ;  /* 0x000000160f167219 */ /* 0x000fe400000006ff */
[----:B------:R-:W-:Y:S02]  /*3420*/  FSETP.NEU.FTZ.AND P0, PT, R11, R20, PT ;  /* 0x000000140b00720b */ /* 0x000fe40003f1d000 */
[----:B------:R-:W-:Y:S02]  /*3430*/  SEL R4, R4, RZ, P2 ;  /* 0x000000ff04047207 */ /* 0x000fe40001000000 */
[----:B------:R-:W-:Y:S02]  /*3440*/  ISETP.NE.AND P1, PT, R22, RZ, P1 ;  /* 0x000000ff1600720c */ /* 0x000fe40000f25270 */
[----:B------:R-:W-:-:S02]  /*3450*/  SHF.R.U32.HI R4, RZ, R4, R15 ;  /* 0x00000004ff047219 */ /* 0x000fc4000001160f */
[----:B------:R-:W-:Y:S02]  /*3460*/  PLOP3.LUT P0, PT, P0, P1, PT, 0xf8, 0x8f ;  /* 0x00000000008f781c */ /* 0x000fe40000703f70 */
[----:B------:R-:W-:Y:S02]  /*3470*/  SHF.R.U32.HI R20, RZ, 0x1, R4 ;  /* 0x00000001ff147819 */ /* 0x000fe40000011604 */
[----:B------:R-:W-:-:S04]  /*3480*/  SEL R3, RZ, 0x1, !P0 ;  /* 0x00000001ff037807 */ /* 0x000fc80004000000 */
[----:B------:R-:W-:-:S04]  /*3490*/  LOP3.LUT R3, R3, 0x1, R20, 0xf8, !PT ;  /* 0x0000000103037812 */ /* 0x000fc800078ef814 */
[----:B------:R-:W-:-:S05]  /*34a0*/  LOP3.LUT R3, R3, R4, RZ, 0xc0, !PT ;  /* 0x0000000403037212 */ /* 0x000fca00078ec0ff */
[----:B------:R-:W-:-:S05]  /*34b0*/  IMAD.IADD R3, R20, 0x1, R3 ;  /* 0x0000000114037824 */ /* 0x000fca00078e0203 */
[----:B------:R-:W-:Y:S01]  /*34c0*/  LOP3.LUT R0, R3, R0, RZ, 0xfc, !PT ;  /* 0x0000000003007212 */ /* 0x000fe200078efcff */
[----:B------:R-:W-:Y:S06]  /*34d0*/  BRA `(.L_x_45) ;  /* 0x0000000000347947 */ /* 0x000fec0003800000 */
.L_x_44:
[----:B------:R-:W-:-:S04]  /*34e0*/  LOP3.LUT R0, R0, 0x80000000, RZ, 0xc0, !PT ;  /* 0x8000000000007812 */ /* 0x000fc800078ec0ff */
[----:B------:R-:W-:Y:S01]  /*34f0*/  LOP3.LUT R0, R0, 0x7f800000, RZ, 0xfc, !PT ;  /* 0x7f80000000007812 */ /* 0x000fe200078efcff */
[----:B------:R-:W-:Y:S06]  /*3500*/  BRA `(.L_x_45) ;  /* 0x0000000000287947 */ /* 0x000fec0003800000 */
.L_x_43:
[----:B------:R-:W-:Y:S01]  /*3510*/  LEA R0, R15, R0, 0x17 ;  /* 0x000000000f007211 */ /* 0x000fe200078eb8ff */
[----:B------:R-:W-:Y:S06]  /*3520*/  BRA `(.L_x_45) ;  /* 0x0000000000207947 */ /* 0x000fec0003800000 */
.L_x_42:
[----:B------:R-:W-:-:S04]  /*3530*/  LOP3.LUT R0, R3, 0x80000000, R23, 0x48, !PT ;  /* 0x8000000003007812 */ /* 0x000fc800078e4817 */
[----:B------:R-:W-:Y:S01]  /*3540*/  LOP3.LUT R0, R0, 0x7f800000, RZ, 0xfc, !PT ;  /* 0x7f80000000007812 */ /* 0x000fe200078efcff */
[----:B------:R-:W-:Y:S06]  /*3550*/  BRA `(.L_x_45) ;  /* 0x0000000000147947 */ /* 0x000fec0003800000 */
.L_x_41:
[----:B------:R-:W-:Y:S01]  /*3560*/  LOP3.LUT R0, R3, 0x80000000, R23, 0x48, !PT ;  /* 0x8000000003007812 */ /* 0x000fe200078e4817 */
[----:B------:R-:W-:Y:S06]  /*3570*/  BRA `(.L_x_45) ;  /* 0x00000000000c7947 */ /* 0x000fec0003800000 */
.L_x_40:
[----:B------:R-:W0:Y:S01]  /*3580*/  MUFU.RSQ R0, -QNAN ;  /* 0xffc0000000007908 */ /* 0x000e220000001400 */
[----:B------:R-:W-:Y:S05]  /*3590*/  BRA `(.L_x_45) ;  /* 0x0000000000047947 */ /* 0x000fea0003800000 */
.L_x_39:
[----:B------:R-:W-:-:S07]  /*35a0*/  FADD.FTZ R0, R4, R3 ;  /* 0x0000000304007221 */ /* 0x000fce0000010000 */
.L_x_45:
[----:B------:R-:W-:Y:S02]  /*35b0*/  HFMA2 R21, -RZ, RZ, 0, 0 ;  /* 0x00000000ff157431 */ /* 0x000fe400000001ff */
[----:B------:R-:W-:-:S04]  /*35c0*/  IMAD.MOV.U32 R20, RZ, RZ, R18 ;  /* 0x000000ffff147224 */ /* 0x000fc800078e0012 */
[----:B0-----:R-:W-:Y:S05]  /*35d0*/  RET.REL.NODEC R20 `(_Z19topk_softmax_kernelPKfPfPiiii) ;  /* 0xffffffc814887950 */ /* 0x001fea0003c3ffff */
.L_x_46:
[----:B------:R-:W-:-:S00]  /*35e0*/  BRA `(.L_x_46) ;  /* 0xfffffffc00fc7947 */ /* 0x000fc0000383ffff */
[----:B------:R-:W-:-:S00]  /*35f0*/  NOP ;  /* 0x0000000000007918 */ /* 0x000fc00000000000 */
        /* <DEDUP_REMOVED lines=8> */
.L_x_47:


//--------------------- .nv.shared._Z19topk_softmax_kernelPKfPfPiiii --------------------------
	.section	.nv.shared._Z19topk_softmax_kernelPKfPfPiiii,"aw",@nobits
	.sectionflags	@""
	.align	16
	.zero		1024


//--------------------- .nv.shared.reserved.0     --------------------------
	.section	.nv.shared.reserved.0,"aw",@nobits
	.weak		__nv_reservedSMEM_offset_0_alias
	.size		__nv_reservedSMEM_offset_0_alias, 0, 64
	.other		__nv_reservedSMEM_offset_0_alias,@"STO_CUDA_RESERVED_SHARED STV_DEFAULT"
__nv_reservedSMEM_offset_0_alias:
	.zero		0
	.zero		64


//--------------------- .nv.constant0._Z19topk_softmax_kernelPKfPfPiiii --------------------------
	.section	.nv.constant0._Z19topk_softmax_kernelPKfPfPiiii,"a",@progbits
	.sectionflags	@""
	.align	4
.nv.constant0._Z19topk_softmax_kernelPKfPfPiiii:
	.zero		932


//--------------------- SYMBOLS --------------------------

	.type		.nv.reservedSmem.offset0,@object
	.size		.nv.reservedSmem.offset0,0x4
	.type		.nv.reservedSmem.cap,@object
	.size		.nv.reservedSmem.cap,0x4
